	.headerflags	@"EF_CUDA_TEXMODE_UNIFIED EF_CUDA_64BIT_ADDRESS EF_CUDA_SM80 EF_CUDA_VIRTUAL_SM(EF_CUDA_SM80)"
	.elftype	@"ET_EXEC"


//--------------------- .nv.info                  --------------------------
	.section	.nv.info,"",@"SHT_CUDA_INFO"
	.align	4


	//----- nvinfo : EIATTR_REGCOUNT
	.align		4
        /*0000*/ 	.byte	0x04, 0x2f
        /*0002*/ 	.short	(.L_1 - .L_0)
	.align		4
.L_0:
        /*0004*/ 	.word	index@(candidate6)
        /*0008*/ 	.word	0x00000060


	//----- nvinfo : EIATTR_MAX_STACK_SIZE
	.align		4
.L_1:
        /*000c*/ 	.byte	0x04, 0x23
        /*000e*/ 	.short	(.L_3 - .L_2)
	.align		4
.L_2:
        /*0010*/ 	.word	index@(candidate6)
        /*0014*/ 	.word	0x00000000


	//----- nvinfo : EIATTR_MIN_STACK_SIZE
	.align		4
.L_3:
        /*0018*/ 	.byte	0x04, 0x12
        /*001a*/ 	.short	(.L_5 - .L_4)
	.align		4
.L_4:
        /*001c*/ 	.word	index@(candidate6)
        /*0020*/ 	.word	0x00000000


	//----- nvinfo : EIATTR_FRAME_SIZE
	.align		4
.L_5:
        /*0024*/ 	.byte	0x04, 0x11
        /*0026*/ 	.short	(.L_7 - .L_6)
	.align		4
.L_6:
        /*0028*/ 	.word	index@(candidate6)
        /*002c*/ 	.word	0x00000000
.L_7:


//--------------------- .nv.info.candidate6       --------------------------
	.section	.nv.info.candidate6,"",@"SHT_CUDA_INFO"
	.align	4


	//----- nvinfo : EIATTR_CUDA_API_VERSION
	.align		4
        /*0000*/ 	.byte	0x04, 0x37
        /*0002*/ 	.short	(.L_9 - .L_8)
.L_8:
        /*0004*/ 	.word	0x00000075


	//----- nvinfo : EIATTR_SW2861232_WAR
	.align		4
.L_9:
        /*0008*/ 	.byte	0x01, 0x35
	.zero		2


	//----- nvinfo : EIATTR_PARAM_CBANK
	.align		4
        /*000c*/ 	.byte	0x04, 0x0a
        /*000e*/ 	.short	(.L_11 - .L_10)
	.align		4
.L_10:
        /*0010*/ 	.word	index@(.nv.constant0.candidate6)
        /*0014*/ 	.short	0x0160
        /*0016*/ 	.short	0x0018


	//----- nvinfo : EIATTR_CBANK_PARAM_SIZE
	.align		4
.L_11:
        /*0018*/ 	.byte	0x03, 0x19
        /*001a*/ 	.short	0x0018


	//----- nvinfo : EIATTR_KPARAM_INFO
	.align		4
        /*001c*/ 	.byte	0x04, 0x17
        /*001e*/ 	.short	(.L_13 - .L_12)
.L_12:
        /*0020*/ 	.word	0x00000000
        /*0024*/ 	.short	0x0002
        /*0026*/ 	.short	0x0010
        /*0028*/ 	.byte	0x00, 0xf0, 0x21, 0x00


	//----- nvinfo : EIATTR_KPARAM_INFO
	.align		4
.L_13:
        /*002c*/ 	.byte	0x04, 0x17
        /*002e*/ 	.short	(.L_15 - .L_14)
.L_14:
        /*0030*/ 	.word	0x00000000
        /*0034*/ 	.short	0x0001
        /*0036*/ 	.short	0x0008
        /*0038*/ 	.byte	0x00, 0xf0, 0x21, 0x00


	//----- nvinfo : EIATTR_KPARAM_INFO
	.align		4
.L_15:
        /*003c*/ 	.byte	0x04, 0x17
        /*003e*/ 	.short	(.L_17 - .L_16)
.L_16:
        /*0040*/ 	.word	0x00000000
        /*0044*/ 	.short	0x0000
        /*0046*/ 	.short	0x0000
        /*0048*/ 	.byte	0x00, 0xf0, 0x21, 0x00


	//----- nvinfo : EIATTR_MAXREG_COUNT
	.align		4
.L_17:
        /*004c*/ 	.byte	0x03, 0x1b
        /*004e*/ 	.short	0x00ff


	//----- nvinfo : EIATTR_EXIT_INSTR_OFFSETS
	.align		4
        /*0050*/ 	.byte	0x04, 0x1c
        /*0052*/ 	.short	(.L_19 - .L_18)


	//   ....[0]....
.L_18:
        /*0054*/ 	.word	0x00003aa0


	//----- nvinfo : EIATTR_MAX_THREADS
	.align		4
.L_19:
        /*0058*/ 	.byte	0x04, 0x05
        /*005a*/ 	.short	(.L_21 - .L_20)
.L_20:
        /*005c*/ 	.word	0x00000062
        /*0060*/ 	.word	0x00000001
        /*0064*/ 	.word	0x00000001
.L_21:


//--------------------- .nv.rel.action            --------------------------
	.section	.nv.rel.action,"",@"SHT_CUDA_RELOCINFO"
	.align	8
	.sectionentsize	8
        /*0000*/ 	.byte	0x4b, 0x00, 0x00, 0x00, 0x00, 0x00, 0x00, 0x00, 0x00, 0x02, 0x02, 0x08, 0x10, 0x0a, 0x2f, 0x22
        /* <DEDUP_REMOVED lines=13> */


//--------------------- .nv.constant0.candidate6  --------------------------
	.section	.nv.constant0.candidate6,"a",@progbits
	.align	4
.nv.constant0.candidate6:
	.zero		376


//--------------------- .text.candidate6          --------------------------
	.section	.text.candidate6,"ax",@progbits
	.sectionflags	@"SHF_BARRIERS=1"
	.sectioninfo	@"SHI_REGISTERS=96"
	.align	128
        .global         candidate6
        .type           candidate6,@function
        .size           candidate6,(.L_x_3 - candidate6)
        .other          candidate6,@"STO_CUDA_ENTRY STV_DEFAULT"
candidate6:
.text.candidate6:
[----:B------:R-:W-:-:S02]  /*0000*/  MOV R1, c[0x0][0x28] ;  /* 0x00000a0000017a02 */ /* 0x000fc40000000f00 */
[----:B------:R-:W0:Y:S01]  /*0010*/  S2R R11, SR_CTAID.X ;  /* 0x00000000000b7919 */ /* 0x000e220000002500 */
[----:B------:R-:W-:Y:S01]  /*0020*/  HFMA2.MMA R67, -RZ, RZ, 0, 2.384185791015625e-07 ;  /* 0x00000004ff437435 */ /* 0x000fe200000001ff */
[----:B------:R-:W-:Y:S01]  /*0030*/  CS2R R54, SRZ ;  /* 0x0000000000367805 */ /* 0x000fe2000001ff00 */
[----:B------:R-:W-:Y:S01]  /*0040*/  HFMA2.MMA R70, -RZ, RZ, 0, 0 ;  /* 0x00000000ff467435 */ /* 0x000fe200000001ff */
[----:B------:R-:W1:Y:S01]  /*0050*/  S2R R15, SR_TID.X ;  /* 0x00000000000f7919 */ /* 0x000e620000002100 */
[----:B------:R-:W-:Y:S01]  /*0060*/  HFMA2.MMA R45, -RZ, RZ, 0, 0 ;  /* 0x00000000ff2d7435 */ /* 0x000fe200000001ff */
[----:B------:R-:W-:Y:S01]  /*0070*/  MOV R63, RZ ;  /* 0x000000ff003f7202 */ /* 0x000fe20000000f00 */
[----:B------:R-:W-:Y:S01]  /*0080*/  HFMA2.MMA R58, -RZ, RZ, 0, 0 ;  /* 0x00000000ff3a7435 */ /* 0x000fe200000001ff */
[----:B------:R-:W-:Y:S01]  /*0090*/  MOV R19, RZ ;  /* 0x000000ff00137202 */ /* 0x000fe20000000f00 */
[----:B------:R-:W-:Y:S01]  /*00a0*/  CS2R R16, SRZ ;  /* 0x0000000000107805 */ /* 0x000fe2000001ff00 */
[----:B------:R-:W-:Y:S01]  /*00b0*/  ULDC.64 UR4, c[0x0][0x118] ;  /* 0x0000460000047ab9 */ /* 0x000fe20000000a00 */
[----:B0-----:R-:W-:-:S02]  /*00c0*/  SHF.L.U32 R3, R11, 0xc, RZ ;  /* 0x0000000c0b037819 */ /* 0x001fc400000006ff */
[C---:B-1----:R-:W-:Y:S02]  /*00d0*/  SHF.L.U32 R2, R15.reuse, 0x4, RZ ;  /* 0x000000040f027819 */ /* 0x042fe400000006ff */
[----:B------:R-:W-:Y:S02]  /*00e0*/  LOP3.LUT R0, R15, 0x3f, RZ, 0xc0, !PT ;  /* 0x0000003f0f007812 */ /* 0x000fe400078ec0ff */
[----:B------:R-:W-:Y:S02]  /*00f0*/  LOP3.LUT R8, R3, 0xffffe000, RZ, 0xc0, !PT ;  /* 0xffffe00003087812 */ /* 0x000fe400078ec0ff */
[----:B------:R-:W-:Y:S02]  /*0100*/  LOP3.LUT R5, R2, 0xfffffc00, RZ, 0xc0, !PT ;  /* 0xfffffc0002057812 */ /* 0x000fe400078ec0ff */
[----:B------:R-:W-:Y:S02]  /*0110*/  IADD3 R3, R15, 0x22, RZ ;  /* 0x000000220f037810 */ /* 0x000fe40007ffe0ff */
[----:B------:R-:W-:-:S02]  /*0120*/  IADD3 R9, R0, R8, R5 ;  /* 0x0000000800097210 */ /* 0x000fc40007ffe005 */
[C---:B------:R-:W-:Y:S02]  /*0130*/  IADD3 R0, R15.reuse, 0x26, RZ ;  /* 0x000000260f007810 */ /* 0x040fe40007ffe0ff */
[----:B------:R-:W-:Y:S02]  /*0140*/  IADD3 R4, R15, 0x4, RZ ;  /* 0x000000040f047810 */ /* 0x000fe40007ffe0ff */
[C---:B------:R-:W-:Y:S02]  /*0150*/  IADD3 R6, R2.reuse, 0x620, RZ ;  /* 0x0000062002067810 */ /* 0x040fe40007ffe0ff */
[----:B------:R-:W-:Y:S02]  /*0160*/  IADD3 R7, R2, 0xc40, RZ ;  /* 0x00000c4002077810 */ /* 0x000fe40007ffe0ff */
[----:B------:R-:W-:Y:S02]  /*0170*/  LOP3.LUT R5, R0, 0x3f, RZ, 0xc0, !PT ;  /* 0x0000003f00057812 */ /* 0x000fe400078ec0ff */
[----:B------:R-:W-:-:S02]  /*0180*/  IADD3 R10, R2, 0x1260, RZ ;  /* 0x00001260020a7810 */ /* 0x000fc40007ffe0ff */
[----:B------:R-:W-:Y:S02]  /*0190*/  LOP3.LUT R0, R11, 0x1, RZ, 0xc0, !PT ;  /* 0x000000010b007812 */ /* 0x000fe400078ec0ff */
[----:B------:R-:W-:Y:S02]  /*01a0*/  LOP3.LUT R3, R3, 0x3f, RZ, 0xc0, !PT ;  /* 0x0000003f03037812 */ /* 0x000fe400078ec0ff */
[----:B------:R-:W-:Y:S01]  /*01b0*/  LOP3.LUT R4, R4, 0x3f, RZ, 0xc0, !PT ;  /* 0x0000003f04047812 */ /* 0x000fe200078ec0ff */
[----:B------:R-:W-:Y:S01]  /*01c0*/  IMAD R0, R0, 0x62, R15 ;  /* 0x0000006200007824 */ /* 0x000fe200078e020f */
[----:B------:R-:W-:Y:S02]  /*01d0*/  LOP3.LUT R6, R6, 0xfffffc00, RZ, 0xc0, !PT ;  /* 0xfffffc0006067812 */ /* 0x000fe400078ec0ff */
[----:B------:R-:W-:Y:S02]  /*01e0*/  LOP3.LUT R7, R7, 0xfffffc00, RZ, 0xc0, !PT ;  /* 0xfffffc0007077812 */ /* 0x000fe400078ec0ff */
[----:B------:R-:W-:-:S02]  /*01f0*/  LOP3.LUT R12, R10, 0xfffffc00, RZ, 0xc0, !PT ;  /* 0xfffffc000a0c7812 */ /* 0x000fc400078ec0ff */
[-C--:B------:R-:W-:Y:S02]  /*0200*/  IADD3 R10, R3, R8.reuse, R6 ;  /* 0x00000008030a7210 */ /* 0x080fe40007ffe006 */
[----:B------:R-:W-:Y:S01]  /*0210*/  IADD3 R11, R4, R8, R7 ;  /* 0x00000008040b7210 */ /* 0x000fe20007ffe007 */
[----:B------:R-:W-:Y:S01]  /*0220*/  IMAD.WIDE R6, R0, R67, c[0x0][0x160] ;  /* 0x0000580000067625 */ /* 0x000fe200078e0243 */
[----:B------:R-:W-:Y:S02]  /*0230*/  IADD3 R3, R15, 0x8, RZ ;  /* 0x000000080f037810 */ /* 0x000fe40007ffe0ff */
[C---:B------:R-:W-:Y:S02]  /*0240*/  IADD3 R4, R2.reuse, 0x1880, RZ ;  /* 0x0000188002047810 */ /* 0x040fe40007ffe0ff */
[----:B------:R-:W-:Y:S02]  /*0250*/  IADD3 R2, R2, 0x1ea0, RZ ;  /* 0x00001ea002027810 */ /* 0x000fe40007ffe0ff */
[----:B------:R-:W-:-:S02]  /*0260*/  LOP3.LUT R3, R3, 0x3f, RZ, 0xc0, !PT ;  /* 0x0000003f03037812 */ /* 0x000fc400078ec0ff */
[----:B------:R-:W-:Y:S02]  /*0270*/  LOP3.LUT R0, R4, 0xfffffc00, RZ, 0xc0, !PT ;  /* 0xfffffc0004007812 */ /* 0x000fe400078ec0ff */
[----:B------:R-:W-:Y:S02]  /*0280*/  LOP3.LUT R13, R2, 0xfffffc00, RZ, 0xc0, !PT ;  /* 0xfffffc00020d7812 */ /* 0x000fe400078ec0ff */
[-C--:B------:R-:W-:Y:S01]  /*0290*/  IADD3 R12, R5, R8.reuse, R12 ;  /* 0x00000008050c7210 */ /* 0x080fe20007ffe00c */
[----:B------:R-:W-:Y:S01]  /*02a0*/  IMAD.WIDE R4, R9, R67, c[0x0][0x168] ;  /* 0x00005a0009047625 */ /* 0x000fe200078e0243 */
[----:B------:R-:W-:Y:S02]  /*02b0*/  IADD3 R66, R3, R8, R0 ;  /* 0x0000000803427210 */ /* 0x000fe40007ffe000 */
[----:B------:R-:W-:Y:S01]  /*02c0*/  IADD3 R8, R13, R15, R8 ;  /* 0x0000000f0d087210 */ /* 0x000fe20007ffe008 */
[----:B------:R-:W-:Y:S01]  /*02d0*/  IMAD.WIDE R2, R10, R67, c[0x0][0x168] ;  /* 0x00005a000a027625 */ /* 0x000fe200078e0243 */
[----:B------:R-:W-:-:S03]  /*02e0*/  IADD3 R72, P0, R6, 0x6200, RZ ;  /* 0x0000620006487810 */ /* 0x000fc60007f1e0ff */
[----:B------:R-:W-:Y:S01]  /*02f0*/  IMAD.WIDE R8, R8, R67, c[0x0][0x168] ;  /* 0x00005a0008087625 */ /* 0x000fe200078e0243 */
[----:B------:R-:W-:Y:S02]  /*0300*/  IADD3.X R73, RZ, R7, RZ, P0, !PT ;  /* 0x00000007ff497210 */ /* 0x000fe400007fe4ff */
[----:B------:R-:W-:Y:S01]  /*0310*/  MOV R0, R2 ;  /* 0x0000000200007202 */ /* 0x000fe20000000f00 */
[----:B------:R-:W-:Y:S01]  /*0320*/  IMAD.WIDE R6, R11, R67, c[0x0][0x168] ;  /* 0x00005a000b067625 */ /* 0x000fe200078e0243 */
[----:B------:R-:W-:-:S03]  /*0330*/  IADD3 R68, P0, R8, 0xa8, RZ ;  /* 0x000000a808447810 */ /* 0x000fc60007f1e0ff */
[----:B------:R-:W-:Y:S01]  /*0340*/  IMAD.WIDE R64, R12, R67, c[0x0][0x168] ;  /* 0x00005a000c407625 */ /* 0x000fe200078e0243 */
[----:B------:R-:W-:-:S03]  /*0350*/  IADD3.X R69, RZ, R9, RZ, P0, !PT ;  /* 0x00000009ff457210 */ /* 0x000fc600007fe4ff */
[----:B------:R-:W-:-:S04]  /*0360*/  IMAD.WIDE R66, R66, R67, c[0x0][0x168] ;  /* 0x00005a0042427625 */ /* 0x000fc800078e0243 */
.L_x_1:
[----:B------:R-:W0:Y:S01]  /*0370*/  S2R R2, SR_TID.X ;  /* 0x0000000000027919 */ /* 0x000e220000002100 */
[----:B------:R-:W-:Y:S02]  /*0380*/  MOV R8, R0 ;  /* 0x0000000000087202 */ /* 0x000fe40000000f00 */
[----:B------:R-:W-:Y:S01]  /*0390*/  MOV R9, R3 ;  /* 0x0000000300097202 */ /* 0x000fe20000000f00 */
[----:B------:R-:W2:Y:S04]  /*03a0*/  LDG.E.CONSTANT R43, [R4.64] ;  /* 0x00000004042b7981 */ /* 0x000ea8000c1e9900 */
[----:B------:R1:W3:Y:S04]  /*03b0*/  LDG.E.CONSTANT R47, [R8.64] ;  /* 0x00000004082f7981 */ /* 0x0002e8000c1e9900 */
[----:B------:R-:W4:Y:S04]  /*03c0*/  LDG.E.CONSTANT R49, [R6.64] ;  /* 0x0000000406317981 */ /* 0x000f28000c1e9900 */
[----:B------:R-:W5:Y:S04]  /*03d0*/  LDG.E.CONSTANT R51, [R64.64] ;  /* 0x0000000440337981 */ /* 0x000f68000c1e9900 */
[----:B------:R-:W5:Y:S01]  /*03e0*/  LDG.E.CONSTANT R53, [R66.64] ;  /* 0x0000000442357981 */ /* 0x000f62000c1e9900 */
[----:B0-----:R-:W-:-:S03]  /*03f0*/  ISETP.GT.AND P0, PT, R2, 0x15, PT ;  /* 0x000000150200780c */ /* 0x001fc60003f04270 */
[----:B------:R-:W5:Y:S04]  /*0400*/  LDG.E.CONSTANT R11, [R72.64+-0x6200] ;  /* 0xff9e0004480b7981 */ /* 0x000f68000c1e9900 */
[----:B-1----:R-:W5:Y:S04]  /*0410*/  LDG.E.CONSTANT R9, [R72.64+-0x5ef0] ;  /* 0xffa1100448097981 */ /* 0x002f68000c1e9900 */
[----:B------:R-:W5:Y:S04]  /*0420*/  LDG.E.CONSTANT R13, [R72.64+-0x5be0] ;  /* 0xffa42004480d7981 */ /* 0x000f68000c1e9900 */
[----:B------:R-:W5:Y:S04]  /*0430*/  @!P0 LDG.E.CONSTANT R57, [R68.64] ;  /* 0x0000000444398981 */ /* 0x000f68000c1e9900 */
[----:B------:R-:W5:Y:S04]  /*0440*/  LDG.E.CONSTANT R15, [R72.64+-0x58d0] ;  /* 0xffa73004480f7981 */ /* 0x000f68000c1e9900 */
        /* <DEDUP_REMOVED lines=11> */
[----:B------:R-:W-:Y:S06]  /*0500*/  BAR.SYNC 0x0 ;  /* 0x0000000000007b1d */ /* 0x000fec0000000000 */
[----:B------:R-:W5:Y:S04]  /*0510*/  LDG.E.CONSTANT R59, [R72.64+0xc40] ;  /* 0x000c4004483b7981 */ /* 0x000f68000c1e9900 */
        /* <DEDUP_REMOVED lines=27> */
[----:B--2---:R0:W-:Y:S04]  /*06d0*/  STS [R2.X4+0x6200], R43 ;  /* 0x0062002b02007388 */ /* 0x0041e80000004800 */
[----:B---3--:R-:W-:Y:S04]  /*06e0*/  STS [R2.X4+0x6388], R47 ;  /* 0x0063882f02007388 */ /* 0x008fe80000004800 */
[----:B----4-:R-:W-:Y:S04]  /*06f0*/  STS [R2.X4+0x6510], R49 ;  /* 0x0065103102007388 */ /* 0x010fe80000004800 */
[----:B-----5:R-:W-:Y:S04]  /*0700*/  STS [R2.X4+0x6698], R51 ;  /* 0x0066983302007388 */ /* 0x020fe80000004800 */
[----:B------:R-:W-:Y:S04]  /*0710*/  STS [R2.X4+0x6820], R53 ;  /* 0x0068203502007388 */ /* 0x000fe80000004800 */
[----:B0-----:R-:W2:Y:S04]  /*0720*/  LDG.E.CONSTANT R43, [R72.64+-0x620] ;  /* 0xfff9e004482b7981 */ /* 0x001ea8000c1e9900 */
[----:B------:R-:W-:Y:S04]  /*0730*/  STS [R2.X4], R11 ;  /* 0x0000000b02007388 */ /* 0x000fe80000004800 */
[----:B------:R0:W-:Y:S04]  /*0740*/  STS [R2.X4+0x188], R9 ;  /* 0x0001880902007388 */ /* 0x0001e80000004800 */
[----:B------:R1:W-:Y:S04]  /*0750*/  STS [R2.X4+0x310], R13 ;  /* 0x0003100d02007388 */ /* 0x0003e80000004800 */
[----:B------:R-:W-:Y:S04]  /*0760*/  @!P0 STS [R2.X4+0x69a8], R57 ;  /* 0x0069a83902008388 */ /* 0x000fe80000004800 */
[----:B------:R3:W-:Y:S04]  /*0770*/  STS [R2.X4+0x498], R15 ;  /* 0x0004980f02007388 */ /* 0x0007e80000004800 */
        /* <DEDUP_REMOVED lines=11> */
[----:B0-----:R-:W2:Y:S04]  /*0830*/  LDG.E.CONSTANT R9, [R72.64+-0x3410] ;  /* 0xffcbf00448097981 */ /* 0x001ea8000c1e9900 */
[----:B------:R-:W2:Y:S04]  /*0840*/  LDG.E.CONSTANT R11, [R72.64+-0x3100] ;  /* 0xffcf0004480b7981 */ /* 0x000ea8000c1e9900 */
[----:B-1----:R-:W2:Y:S04]  /*0850*/  LDG.E.CONSTANT R13, [R72.64+-0x2df0] ;  /* 0xffd21004480d7981 */ /* 0x002ea8000c1e9900 */
[----:B---3--:R-:W3:Y:S04]  /*0860*/  LDG.E.CONSTANT R15, [R72.64+-0x2ae0] ;  /* 0xffd52004480f7981 */ /* 0x008ee8000c1e9900 */
[----:B----4-:R-:W4:Y:S04]  /*0870*/  LDG.E.CONSTANT R21, [R72.64+-0x27d0] ;  /* 0xffd8300448157981 */ /* 0x010f28000c1e9900 */
[----:B-----5:R-:W5:Y:S04]  /*0880*/  LDG.E.CONSTANT R23, [R72.64+-0x24c0] ;  /* 0xffdb400448177981 */ /* 0x020f68000c1e9900 */
        /* <DEDUP_REMOVED lines=10> */
[----:B------:R-:W5:Y:S04]  /*0930*/  LDG.E.CONSTANT R49, [R72.64] ;  /* 0x0000000448317981 */ /* 0x000f68000c1e9900 */
[----:B------:R-:W5:Y:S04]  /*0940*/  LDG.E.CONSTANT R51, [R72.64+0x310] ;  /* 0x0003100448337981 */ /* 0x000f68000c1e9900 */
[----:B------:R-:W5:Y:S04]  /*0950*/  LDG.E.CONSTANT R53, [R72.64+0x620] ;  /* 0x0006200448357981 */ /* 0x000f68000c1e9900 */
[----:B------:R-:W5:Y:S04]  /*0960*/  LDG.E.CONSTANT R57, [R72.64+0x930] ;  /* 0x0009300448397981 */ /* 0x000f68000c1e9900 */
[----:B------:R-:W-:Y:S04]  /*0970*/  STS [R2.X4+0x3720], R59 ;  /* 0x0037203b02007388 */ /* 0x000fe80000004800 */
        /* <DEDUP_REMOVED lines=27> */
[----:B--2---:R-:W-:Y:S04]  /*0b30*/  STS [R2.X4+0x2df0], R43 ;  /* 0x002df02b02007388 */ /* 0x004fe80000004800 */
[----:B------:R-:W-:Y:S04]  /*0b40*/  STS [R2.X4+0x16f8], R9 ;  /* 0x0016f80902007388 */ /* 0x000fe80000004800 */
[----:B------:R-:W-:Y:S04]  /*0b50*/  STS [R2.X4+0x1880], R11 ;  /* 0x0018800b02007388 */ /* 0x000fe80000004800 */
[----:B------:R-:W-:Y:S04]  /*0b60*/  STS [R2.X4+0x1a08], R13 ;  /* 0x001a080d02007388 */ /* 0x000fe80000004800 */
[----:B---3--:R-:W-:Y:S04]  /*0b70*/  STS [R2.X4+0x1b90], R15 ;  /* 0x001b900f02007388 */ /* 0x008fe80000004800 */
[----:B----4-:R-:W-:Y:S04]  /*0b80*/  STS [R2.X4+0x1d18], R21 ;  /* 0x001d181502007388 */ /* 0x010fe80000004800 */
[----:B-----5:R-:W-:Y:S04]  /*0b90*/  STS [R2.X4+0x1ea0], R23 ;  /* 0x001ea01702007388 */ /* 0x020fe80000004800 */
        /* <DEDUP_REMOVED lines=14> */
[----:B------:R-:W-:Y:S06]  /*0c80*/  BAR.SYNC 0x0 ;  /* 0x0000000000007b1d */ /* 0x000fec0000000000 */
[----:B------:R-:W-:Y:S04]  /*0c90*/  LDS R53, [R2.X4] ;  /* 0x0000000002357984 */ /* 0x000fe80000004800 */
[----:B------:R-:W0:Y:S04]  /*0ca0*/  LDS.128 R40, [0x6200] ;  /* 0x00620000ff287984 */ /* 0x000e280000000c00 */
[----:B------:R-:W1:Y:S04]  /*0cb0*/  LDS R52, [R2.X4+0x188] ;  /* 0x0001880002347984 */ /* 0x000e680000004800 */
[----:B------:R-:W2:Y:S04]  /*0cc0*/  LDS R61, [R2.X4+0x310] ;  /* 0x00031000023d7984 */ /* 0x000ea80000004800 */
[----:B------:R-:W3:Y:S04]  /*0cd0*/  LDS.128 R12, [0x6600] ;  /* 0x00660000ff0c7984 */ /* 0x000ee80000000c00 */
[----:B------:R-:W4:Y:S04]  /*0ce0*/  LDS.128 R32, [0x6300] ;  /* 0x00630000ff207984 */ /* 0x000f280000000c00 */
[----:B------:R-:W5:Y:S04]  /*0cf0*/  LDS R60, [R2.X4+0x498] ;  /* 0x00049800023c7984 */ /* 0x000f680000004800 */
[----:B------:R-:W5:Y:S04]  /*0d00*/  LDS.128 R28, [0x6700] ;  /* 0x00670000ff1c7984 */ /* 0x000f680000000c00 */
[----:B------:R-:W5:Y:S04]  /*0d10*/  LDS.128 R8, [0x6400] ;  /* 0x00640000ff087984 */ /* 0x000f680000000c00 */
[----:B------:R-:W5:Y:S04]  /*0d20*/  LDS.128 R20, [0x6800] ;  /* 0x00680000ff147984 */ /* 0x000f680000000c00 */
[----:B------:R-:W5:Y:S04]  /*0d30*/  LDS.128 R24, [0x6500] ;  /* 0x00650000ff187984 */ /* 0x000f680000000c00 */
[----:B------:R-:W5:Y:S01]  /*0d40*/  LDS.128 R48, [0x6900] ;  /* 0x00690000ff307984 */ /* 0x000f620000000c00 */
[----:B0-----:R-:W-:-:S03]  /*0d50*/  FFMA R40, R40, R53, R16 ;  /* 0x0000003528287223 */ /* 0x001fc60000000010 */
[----:B------:R-:W-:Y:S01]  /*0d60*/  LDS R59, [R2.X4+0x620] ;  /* 0x00062000023b7984 */ /* 0x000fe20000004800 */
[----:B-1----:R-:W-:-:S03]  /*0d70*/  FFMA R40, R52, R41, R40 ;  /* 0x0000002934287223 */ /* 0x002fc60000000028 */
[----:B------:R-:W-:Y:S01]  /*0d80*/  LDS.128 R36, [0x6610] ;  /* 0x00661000ff247984 */ /* 0x000fe20000000c00 */
[----:B--2---:R-:W-:Y:S02]  /*0d90*/  FFMA R40, R61, R42, R40 ;  /* 0x0000002a3d287223 */ /* 0x004fe40000000028 */
[C---:B---3--:R-:W-:Y:S01]  /*0da0*/  FFMA R12, R53.reuse, R12, R19 ;  /* 0x0000000c350c7223 */ /* 0x048fe20000000013 */
[----:B------:R-:W-:Y:S01]  /*0db0*/  LDS R56, [R2.X4+0x7a8] ;  /* 0x0007a80002387984 */ /* 0x000fe20000004800 */
[----:B----4-:R-:W-:-:S03]  /*0dc0*/  FFMA R32, R53, R32, R17 ;  /* 0x0000002035207223 */ /* 0x010fc60000000011 */
[----:B------:R-:W-:Y:S04]  /*0dd0*/  LDS R57, [R2.X4+0x930] ;  /* 0x0009300002397984 */ /* 0x000fe80000004800 */
[----:B------:R-:W0:Y:S01]  /*0de0*/  LDS.128 R16, [0x6210] ;  /* 0x00621000ff107984 */ /* 0x000e220000000c00 */
[----:B-----5:R-:W-:Y:S02]  /*0df0*/  FFMA R62, R60, R43, R40 ;  /* 0x0000002b3c3e7223 */ /* 0x020fe40000000028 */
[----:B------:R-:W-:Y:S01]  /*0e00*/  FFMA R28, R53, R28, R45 ;  /* 0x0000001c351c7223 */ /* 0x000fe2000000002d */
[----:B------:R-:W1:Y:S01]  /*0e10*/  LDS.128 R40, [0x6310] ;  /* 0x00631000ff287984 */ /* 0x000e620000000c00 */
[----:B------:R-:W-:-:S03]  /*0e20*/  FFMA R12, R52, R13, R12 ;  /* 0x0000000d340c7223 */ /* 0x000fc6000000000c */
[----:B------:R-:W2:Y:S01]  /*0e30*/  LDS.128 R44, [0x6710] ;  /* 0x00671000ff2c7984 */ /* 0x000ea20000000c00 */
[----:B------:R-:W-:Y:S02]  /*0e40*/  FFMA R14, R61, R14, R12 ;  /* 0x0000000e3d0e7223 */ /* 0x000fe4000000000c */
[----:B------:R-:W-:Y:S01]  /*0e50*/  FFMA R12, R53, R8, R58 ;  /* 0x00000008350c7223 */ /* 0x000fe2000000003a */
[----:B------:R-:W-:Y:S01]  /*0e60*/  LDS R71, [R2.X4+0xc40] ;  /* 0x000c400002477984 */ /* 0x000fe20000004800 */
[----:B------:R-:W-:-:S03]  /*0e70*/  FFMA R8, R60, R15, R14 ;  /* 0x0000000f3c087223 */ /* 0x000fc6000000000e */
[----:B------:R-:W3:Y:S01]  /*0e80*/  LDS R58, [R2.X4+0xab8] ;  /* 0x000ab800023a7984 */ /* 0x000ee20000004800 */
[----:B------:R-:W-:-:S03]  /*0e90*/  FFMA R9, R52, R9, R12 ;  /* 0x0000000934097223 */ /* 0x000fc6000000000c */
[----:B------:R-:W4:Y:S01]  /*0ea0*/  LDS.128 R12, [0x6410] ;  /* 0x00641000ff0c7984 */ /* 0x000f220000000c00 */
[C---:B------:R-:W-:Y:S02]  /*0eb0*/  FFMA R32, R52.reuse, R33, R32 ;  /* 0x0000002134207223 */ /* 0x040fe40000000020 */
[----:B------:R-:W-:Y:S01]  /*0ec0*/  FFMA R28, R52, R29, R28 ;  /* 0x0000001d341c7223 */ /* 0x000fe2000000001c */
[----:B------:R-:W-:Y:S01]  /*0ed0*/  LDS R76, [R2.X4+0x10d8] ;  /* 0x0010d800024c7984 */ /* 0x000fe20000004800 */
[C---:B------:R-:W-:Y:S02]  /*0ee0*/  FFMA R20, R53.reuse, R20, R63 ;  /* 0x0000001435147223 */ /* 0x040fe4000000003f */
[C---:B------:R-:W-:Y:S01]  /*0ef0*/  FFMA R24, R53.reuse, R24, R55 ;  /* 0x0000001835187223 */ /* 0x040fe20000000037 */
[----:B------:R-:W-:Y:S01]  /*0f00*/  LDS R75, [R2.X4+0x1260] ;  /* 0x00126000024b7984 */ /* 0x000fe20000004800 */
[----:B------:R-:W-:Y:S02]  /*0f10*/  FFMA R48, R53, R48, R54 ;  /* 0x0000003035307223 */ /* 0x000fe40000000036 */
[C---:B------:R-:W-:Y:S01]  /*0f20*/  FFMA R32, R61.reuse, R34, R32 ;  /* 0x000000223d207223 */ /* 0x040fe20000000020 */
[----:B------:R-:W-:Y:S01]  /*0f30*/  LDS R81, [R2.X4+0x2ae0] ;  /* 0x002ae00002517984 */ /* 0x000fe20000004800 */
[----:B------:R-:W-:-:S02]  /*0f40*/  FFMA R28, R61, R30, R28 ;  /* 0x0000001e3d1c7223 */ /* 0x000fc4000000001c */
[C---:B------:R-:W-:Y:S01]  /*0f50*/  FFMA R21, R52.reuse, R21, R20 ;  /* 0x0000001534157223 */ /* 0x040fe20000000014 */
[----:B------:R-:W-:Y:S01]  /*0f60*/  LDS R79, [R2.X4+0x2df0] ;  /* 0x002df000024f7984 */ /* 0x000fe20000004800 */
[C---:B------:R-:W-:Y:S02]  /*0f70*/  FFMA R24, R52.reuse, R25, R24 ;  /* 0x0000001934187223 */ /* 0x040fe40000000018 */
[----:B------:R-:W-:Y:S02]  /*0f80*/  FFMA R48, R52, R49, R48 ;  /* 0x0000003134307223 */ /* 0x000fe40000000030 */
[----:B------:R-:W5:Y:S01]  /*0f90*/  LDS.128 R52, [0x6910] ;  /* 0x00691000ff347984 */ /* 0x000f620000000c00 */
[C---:B------:R-:W-:Y:S02]  /*0fa0*/  FFMA R74, R60.reuse, R35, R32 ;  /* 0x000000233c4a7223 */ /* 0x040fe40000000020 */
[----:B------:R-:W-:Y:S01]  /*0fb0*/  FFMA R63, R60, R31, R28 ;  /* 0x0000001f3c3f7223 */ /* 0x000fe2000000001c */
[----:B------:R-:W-:Y:S01]  /*0fc0*/  LDS.128 R32, [0x6510] ;  /* 0x00651000ff207984 */ /* 0x000fe20000000c00 */
[----:B------:R-:W-:-:S03]  /*0fd0*/  FFMA R21, R61, R22, R21 ;  /* 0x000000163d157223 */ /* 0x000fc60000000015 */
[----:B------:R-:W4:Y:S01]  /*0fe0*/  LDS.128 R28, [0x6810] ;  /* 0x00681000ff1c7984 */ /* 0x000f220000000c00 */
[----:B0-----:R-:W-:Y:S02]  /*0ff0*/  FFMA R16, R16, R59, R62 ;  /* 0x0000003b10107223 */ /* 0x001fe4000000003e */
[C---:B------:R-:W-:Y:S01]  /*1000*/  FFMA R10, R61.reuse, R10, R9 ;  /* 0x0000000a3d0a7223 */ /* 0x040fe20000000009 */
[----:B------:R-:W-:Y:S01]  /*1010*/  LDS R62, [R2.X4+0xdc8] ;  /* 0x000dc800023e7984 */ /* 0x000fe20000004800 */
[C---:B------:R-:W-:Y:S02]  /*1020*/  FFMA R24, R61.reuse, R26, R24 ;  /* 0x0000001a3d187223 */ /* 0x040fe40000000018 */
[----:B------:R-:W-:Y:S02]  /*1030*/  FFMA R61, R61, R50, R48 ;  /* 0x000000323d3d7223 */ /* 0x000fe40000000030 */
[----:B------:R-:W-:Y:S02]  /*1040*/  FFMA R48, R60, R23, R21 ;  /* 0x000000173c307223 */ /* 0x000fe40000000015 */
[----:B------:R-:W-:Y:S01]  /*1050*/  FFMA R36, R59, R36, R8 ;  /* 0x000000243b247223 */ /* 0x000fe20000000008 */
[----:B------:R-:W0:Y:S01]  /*1060*/  LDS.128 R20, [0x6620] ;  /* 0x00662000ff147984 */ /* 0x000e220000000c00 */
[----:B------:R-:W-:-:S02]  /*1070*/  FFMA R16, R56, R17, R16 ;  /* 0x0000001138107223 */ /* 0x000fc40000000010 */
[C---:B-1----:R-:W-:Y:S02]  /*1080*/  FFMA R40, R59.reuse, R40, R74 ;  /* 0x000000283b287223 */ /* 0x042fe4000000004a */
[----:B--2---:R-:W-:Y:S02]  /*1090*/  FFMA R44, R59, R44, R63 ;  /* 0x0000002c3b2c7223 */ /* 0x004fe4000000003f */
[----:B------:R-:W-:Y:S01]  /*10a0*/  FFMA R49, R60, R27, R24 ;  /* 0x0000001b3c317223 */ /* 0x000fe20000000018 */
[----:B------:R-:W-:Y:S01]  /*10b0*/  LDS R63, [R2.X4+0xf50] ;  /* 0x000f5000023f7984 */ /* 0x000fe20000004800 */
[C---:B------:R-:W-:Y:S02]  /*10c0*/  FFMA R36, R56.reuse, R37, R36 ;  /* 0x0000002538247223 */ /* 0x040fe40000000024 */
[----:B------:R-:W-:Y:S01]  /*10d0*/  FFMA R16, R57, R18, R16 ;  /* 0x0000001239107223 */ /* 0x000fe20000000010 */
[----:B------:R-:W1:Y:S01]  /*10e0*/  LDS.128 R24, [0x6320] ;  /* 0x00632000ff187984 */ /* 0x000e620000000c00 */
[----:B------:R-:W-:-:S02]  /*10f0*/  FFMA R40, R56, R41, R40 ;  /* 0x0000002938287223 */ /* 0x000fc40000000028 */
[----:B------:R-:W-:Y:S02]  /*1100*/  FFMA R44, R56, R45, R44 ;  /* 0x0000002d382c7223 */ /* 0x000fe4000000002c */
[C---:B------:R-:W-:Y:S02]  /*1110*/  FFMA R50, R60.reuse, R11, R10 ;  /* 0x0000000b3c327223 */ /* 0x040fe4000000000a */
[----:B------:R-:W-:Y:S01]  /*1120*/  FFMA R51, R60, R51, R61 ;  /* 0x000000333c337223 */ /* 0x000fe2000000003d */
[----:B------:R-:W2:Y:S01]  /*1130*/  LDS.128 R8, [0x6220] ;  /* 0x00622000ff087984 */ /* 0x000ea20000000c00 */
[C---:B------:R-:W-:Y:S02]  /*1140*/  FFMA R36, R57.reuse, R38, R36 ;  /* 0x0000002639247223 */ /* 0x040fe40000000024 */
[C---:B------:R-:W-:Y:S02]  /*1150*/  FFMA R40, R57.reuse, R42, R40 ;  /* 0x0000002a39287223 */ /* 0x040fe40000000028 */
[----:B------:R-:W-:-:S02]  /*1160*/  FFMA R44, R57, R46, R44 ;  /* 0x0000002e392c7223 */ /* 0x000fc4000000002c */
[C---:B---3--:R-:W-:Y:S02]  /*1170*/  FFMA R61, R58.reuse, R19, R16 ;  /* 0x000000133a3d7223 */ /* 0x048fe40000000010 */
[----:B------:R-:W3:Y:S01]  /*1180*/  LDS.128 R16, [0x6720] ;  /* 0x00672000ff107984 */ /* 0x000ee20000000c00 */
[----:B----4-:R-:W-:Y:S02]  /*1190*/  FFMA R50, R59, R12, R50 ;  /* 0x0000000c3b327223 */ /* 0x010fe40000000032 */
[C---:B------:R-:W-:Y:S02]  /*11a0*/  FFMA R12, R58.reuse, R39, R36 ;  /* 0x000000273a0c7223 */ /* 0x040fe40000000024 */
[C---:B------:R-:W-:Y:S01]  /*11b0*/  FFMA R74, R58.reuse, R43, R40 ;  /* 0x0000002b3a4a7223 */ /* 0x040fe20000000028 */
[----:B------:R-:W4:Y:S01]  /*11c0*/  LDS.128 R36, [0x6420] ;  /* 0x00642000ff247984 */ /* 0x000f220000000c00 */
[----:B------:R-:W-:-:S03]  /*11d0*/  FFMA R60, R58, R47, R44 ;  /* 0x0000002f3a3c7223 */ /* 0x000fc6000000002c */
[----:B------:R-:W2:Y:S04]  /*11e0*/  LDS.128 R40, [0x6820] ;  /* 0x00682000ff287984 */ /* 0x000ea80000000c00 */
[----:B------:R-:W3:Y:S01]  /*11f0*/  LDS.128 R44, [0x6520] ;  /* 0x00652000ff2c7984 */ /* 0x000ee20000000c00 */
[C---:B-----5:R-:W-:Y:S02]  /*1200*/  FFMA R51, R59.reuse, R52, R51 ;  /* 0x000000343b337223 */ /* 0x060fe40000000033 */
[----:B------:R-:W-:Y:S02]  /*1210*/  FFMA R13, R56, R13, R50 ;  /* 0x0000000d380d7223 */ /* 0x000fe40000000032 */
[C---:B------:R-:W-:Y:S02]  /*1220*/  FFMA R28, R59.reuse, R28, R48 ;  /* 0x0000001c3b1c7223 */ /* 0x040fe40000000030 */
[----:B------:R-:W-:-:S02]  /*1230*/  FFMA R32, R59, R32, R49 ;  /* 0x000000203b207223 */ /* 0x000fc40000000031 */
[C---:B------:R-:W-:Y:S02]  /*1240*/  FFMA R53, R56.reuse, R53, R51 ;  /* 0x0000003538357223 */ /* 0x040fe40000000033 */
[----:B------:R-:W5:Y:S01]  /*1250*/  LDS.128 R48, [0x6920] ;  /* 0x00692000ff307984 */ /* 0x000f620000000c00 */
[C---:B------:R-:W-:Y:S02]  /*1260*/  FFMA R29, R56.reuse, R29, R28 ;  /* 0x0000001d381d7223 */ /* 0x040fe4000000001c */
[----:B------:R-:W-:Y:S02]  /*1270*/  FFMA R32, R56, R33, R32 ;  /* 0x0000002138207223 */ /* 0x000fe40000000020 */
[----:B------:R-:W-:Y:S02]  /*1280*/  FFMA R14, R57, R14, R13 ;  /* 0x0000000e390e7223 */ /* 0x000fe4000000000d */
[----:B0-----:R-:W-:Y:S02]  /*1290*/  FFMA R12, R71, R20, R12 ;  /* 0x00000014470c7223 */ /* 0x001fe4000000000c */
[----:B------:R-:W-:-:S02]  /*12a0*/  FFMA R29, R57, R30, R29 ;  /* 0x0000001e391d7223 */ /* 0x000fc4000000001d */
[----:B------:R-:W-:Y:S02]  /*12b0*/  FFMA R32, R57, R34, R32 ;  /* 0x0000002239207223 */ /* 0x000fe40000000020 */
[----:B-1----:R-:W-:Y:S02]  /*12c0*/  FFMA R24, R71, R24, R74 ;  /* 0x0000001847187223 */ /* 0x002fe4000000004a */
[----:B------:R-:W-:Y:S01]  /*12d0*/  FFMA R59, R58, R15, R14 ;  /* 0x0000000f3a3b7223 */ /* 0x000fe2000000000e */
[----:B------:R-:W-:Y:S01]  /*12e0*/  LDS R74, [R2.X4+0x13e8] ;  /* 0x0013e800024a7984 */ /* 0x000fe20000004800 */
[----:B------:R-:W-:Y:S02]  /*12f0*/  FFMA R53, R57, R54, R53 ;  /* 0x0000003639357223 */ /* 0x000fe40000000035 */
[----:B------:R-:W-:Y:S02]  /*1300*/  FFMA R21, R62, R21, R12 ;  /* 0x000000153e157223 */ /* 0x000fe4000000000c */
[C---:B------:R-:W-:Y:S01]  /*1310*/  FFMA R56, R58.reuse, R31, R29 ;  /* 0x0000001f3a387223 */ /* 0x040fe2000000001d */
[----:B------:R-:W0:Y:S01]  /*1320*/  LDS.128 R12, [0x6630] ;  /* 0x00663000ff0c7984 */ /* 0x000e220000000c00 */
[----:B------:R-:W-:-:S02]  /*1330*/  FFMA R57, R58, R35, R32 ;  /* 0x000000233a397223 */ /* 0x000fc40000000020 */
[----:B------:R-:W-:Y:S01]  /*1340*/  FFMA R24, R62, R25, R24 ;  /* 0x000000193e187223 */ /* 0x000fe20000000018 */
[----:B------:R-:W1:Y:S01]  /*1350*/  LDS.128 R32, [0x6230] ;  /* 0x00623000ff207984 */ /* 0x000e620000000c00 */
[----:B--2---:R-:W-:-:S03]  /*1360*/  FFMA R8, R8, R71, R61 ;  /* 0x0000004708087223 */ /* 0x004fc6000000003d */
[----:B------:R-:W2:Y:S01]  /*1370*/  LDS.128 R28, [0x6330] ;  /* 0x00633000ff1c7984 */ /* 0x000ea20000000c00 */
[----:B---3--:R-:W-:Y:S02]  /*1380*/  FFMA R16, R71, R16, R60 ;  /* 0x0000001047107223 */ /* 0x008fe4000000003c */
[----:B------:R-:W-:Y:S01]  /*1390*/  FFMA R24, R63, R26, R24 ;  /* 0x0000001a3f187223 */ /* 0x000fe20000000018 */
[----:B------:R-:W3:Y:S01]  /*13a0*/  LDS R61, [R2.X4+0x1570] ;  /* 0x00157000023d7984 */ /* 0x000ee20000004800 */
[----:B------:R-:W-:Y:S02]  /*13b0*/  FFMA R8, R62, R9, R8 ;  /* 0x000000093e087223 */ /* 0x000fe40000000008 */
[----:B------:R-:W-:Y:S01]  /*13c0*/  FFMA R55, R58, R55, R53 ;  /* 0x000000373a377223 */ /* 0x000fe20000000035 */
[----:B------:R-:W-:Y:S01]  /*13d0*/  LDS R60, [R2.X4+0x16f8] ;  /* 0x0016f800023c7984 */ /* 0x000fe20000004800 */
[----:B------:R-:W-:Y:S02]  /*13e0*/  FFMA R16, R62, R17, R16 ;  /* 0x000000113e107223 */ /* 0x000fe40000000010 */
[----:B----4-:R-:W-:-:S02]  /*13f0*/  FFMA R36, R71, R36, R59 ;  /* 0x0000002447247223 */ /* 0x010fc4000000003b */
[C---:B------:R-:W-:Y:S02]  /*1400*/  FFMA R40, R71.reuse, R40, R56 ;  /* 0x0000002847287223 */ /* 0x040fe40000000038 */
[----:B------:R-:W-:Y:S02]  /*1410*/  FFMA R44, R71, R44, R57 ;  /* 0x0000002c472c7223 */ /* 0x000fe40000000039 */
[----:B------:R-:W4:Y:S01]  /*1420*/  LDS.128 R56, [0x6830] ;  /* 0x00683000ff387984 */ /* 0x000f220000000c00 */
[C---:B------:R-:W-:Y:S02]  /*1430*/  FFMA R8, R63.reuse, R10, R8 ;  /* 0x0000000a3f087223 */ /* 0x040fe40000000008 */
[----:B------:R-:W-:Y:S02]  /*1440*/  FFMA R53, R76, R27, R24 ;  /* 0x0000001b4c357223 */ /* 0x000fe40000000018 */
[C---:B------:R-:W-:Y:S01]  /*1450*/  FFMA R21, R63.reuse, R22, R21 ;  /* 0x000000163f157223 */ /* 0x040fe20000000015 */
[----:B------:R-:W1:Y:S01]  /*1460*/  LDS.128 R24, [0x6430] ;  /* 0x00643000ff187984 */ /* 0x000e620000000c00 */
[----:B------:R-:W-:-:S02]  /*1470*/  FFMA R16, R63, R18, R16 ;  /* 0x000000123f107223 */ /* 0x000fc40000000010 */
[C---:B------:R-:W-:Y:S02]  /*1480*/  FFMA R54, R76.reuse, R11, R8 ;  /* 0x0000000b4c367223 */ /* 0x040fe40000000008 */
[C---:B------:R-:W-:Y:S01]  /*1490*/  FFMA R52, R76.reuse, R23, R21 ;  /* 0x000000174c347223 */ /* 0x040fe20000000015 */
[----:B------:R-:W3:Y:S01]  /*14a0*/  LDS.128 R8, [0x6730] ;  /* 0x00673000ff087984 */ /* 0x000ee20000000c00 */
[----:B------:R-:W-:-:S03]  /*14b0*/  FFMA R77, R76, R19, R16 ;  /* 0x000000134c4d7223 */ /* 0x000fc60000000010 */
[----:B------:R-:W3:Y:S04]  /*14c0*/  LDS.128 R16, [0x6530] ;  /* 0x00653000ff107984 */ /* 0x000ee80000000c00 */
[----:B------:R-:W4:Y:S01]  /*14d0*/  LDS.128 R20, [0x6930] ;  /* 0x00693000ff147984 */ /* 0x000f220000000c00 */
[----:B-----5:R-:W-:Y:S02]  /*14e0*/  FFMA R48, R71, R48, R55 ;  /* 0x0000003047307223 */ /* 0x020fe40000000037 */
[C---:B------:R-:W-:Y:S01]  /*14f0*/  FFMA R40, R62.reuse, R41, R40 ;  /* 0x000000293e287223 */ /* 0x040fe20000000028 */
[----:B------:R-:W-:Y:S01]  /*1500*/  LDS R71, [R2.X4+0x1880] ;  /* 0x0018800002477984 */ /* 0x000fe20000004800 */
[C---:B------:R-:W-:Y:S02]  /*1510*/  FFMA R36, R62.reuse, R37, R36 ;  /* 0x000000253e247223 */ /* 0x040fe40000000024 */
[----:B------:R-:W-:-:S02]  /*1520*/  FFMA R44, R62, R45, R44 ;  /* 0x0000002d3e2c7223 */ /* 0x000fc4000000002c */
[----:B------:R-:W-:Y:S02]  /*1530*/  FFMA R48, R62, R49, R48 ;  /* 0x000000313e307223 */ /* 0x000fe40000000030 */
[C---:B------:R-:W-:Y:S01]  /*1540*/  FFMA R40, R63.reuse, R42, R40 ;  /* 0x0000002a3f287223 */ /* 0x040fe20000000028 */
[----:B------:R-:W-:Y:S01]  /*1550*/  LDS R62, [R2.X4+0x1a08] ;  /* 0x001a0800023e7984 */ /* 0x000fe20000004800 */
[C---:B------:R-:W-:Y:S02]  /*1560*/  FFMA R38, R63.reuse, R38, R36 ;  /* 0x000000263f267223 */ /* 0x040fe40000000024 */
[C---:B------:R-:W-:Y:S02]  /*1570*/  FFMA R44, R63.reuse, R46, R44 ;  /* 0x0000002e3f2c7223 */ /* 0x040fe4000000002c */
[----:B------:R-:W-:Y:S02]  /*1580*/  FFMA R63, R63, R50, R48 ;  /* 0x000000323f3f7223 */ /* 0x000fe40000000030 */
[----:B------:R-:W-:-:S02]  /*1590*/  FFMA R50, R76, R43, R40 ;  /* 0x0000002b4c327223 */ /* 0x000fc40000000028 */
[----:B------:R-:W5:Y:S01]  /*15a0*/  LDS.128 R40, [0x6640] ;  /* 0x00664000ff287984 */ /* 0x000f620000000c00 */
[----:B------:R-:W-:Y:S02]  /*15b0*/  FFMA R49, R76, R39, R38 ;  /* 0x000000274c317223 */ /* 0x000fe40000000026 */
[C---:B0-----:R-:W-:Y:S01]  /*15c0*/  FFMA R12, R75.reuse, R12, R52 ;  /* 0x0000000c4b0c7223 */ /* 0x041fe20000000034 */
[----:B------:R-:W0:Y:S01]  /*15d0*/  LDS.128 R36, [0x6240] ;  /* 0x00624000ff247984 */ /* 0x000e220000000c00 */
[----:B-1----:R-:W-:Y:S02]  /*15e0*/  FFMA R32, R32, R75, R54 ;  /* 0x0000004b20207223 */ /* 0x002fe40000000036 */
[----:B--2---:R-:W-:Y:S02]  /*15f0*/  FFMA R28, R75, R28, R53 ;  /* 0x0000001c4b1c7223 */ /* 0x004fe40000000035 */
[----:B------:R-:W1:Y:S01]  /*1600*/  LDS.128 R52, [0x6740] ;  /* 0x00674000ff347984 */ /* 0x000e620000000c00 */
[----:B------:R-:W-:-:S02]  /*1610*/  FFMA R51, R76, R51, R63 ;  /* 0x000000334c337223 */ /* 0x000fc4000000003f */
[C---:B------:R-:W-:Y:S01]  /*1620*/  FFMA R12, R74.reuse, R13, R12 ;  /* 0x0000000d4a0c7223 */ /* 0x040fe2000000000c */
[----:B------:R-:W2:Y:S01]  /*1630*/  LDS R63, [R2.X4+0x1b90] ;  /* 0x001b9000023f7984 */ /* 0x000ea20000004800 */
[C---:B------:R-:W-:Y:S02]  /*1640*/  FFMA R32, R74.reuse, R33, R32 ;  /* 0x000000214a207223 */ /* 0x040fe40000000020 */
[----:B---3--:R-:W-:Y:S02]  /*1650*/  FFMA R12, R61, R14, R12 ;  /* 0x0000000e3d0c7223 */ /* 0x008fe4000000000c */
[----:B------:R-:W-:Y:S02]  /*1660*/  FFMA R28, R74, R29, R28 ;  /* 0x0000001d4a1c7223 */ /* 0x000fe4000000001c */
[C---:B----4-:R-:W-:Y:S02]  /*1670*/  FFMA R50, R75.reuse, R56, R50 ;  /* 0x000000384b327223 */ /* 0x050fe40000000032 */
[----:B------:R-:W-:-:S02]  /*1680*/  FFMA R49, R75, R24, R49 ;  /* 0x000000184b317223 */ /* 0x000fc40000000031 */
[----:B------:R-:W-:Y:S02]  /*1690*/  FFMA R48, R76, R47, R44 ;  /* 0x0000002f4c307223 */ /* 0x000fe4000000002c */
[C---:B------:R-:W-:Y:S01]  /*16a0*/  FFMA R32, R61.reuse, R34, R32 ;  /* 0x000000223d207223 */ /* 0x040fe20000000020 */
[----:B------:R-:W-:Y:S01]  /*16b0*/  LDS R76, [R2.X4+0x1d18] ;  /* 0x001d1800024c7984 */ /* 0x000fe20000004800 */
[----:B------:R-:W-:Y:S02]  /*16c0*/  FFMA R28, R61, R30, R28 ;  /* 0x0000001e3d1c7223 */ /* 0x000fe4000000001c */
[----:B------:R-:W-:Y:S01]  /*16d0*/  FFMA R24, R60, R15, R12 ;  /* 0x0000000f3c187223 */ /* 0x000fe2000000000c */
[----:B------:R-:W-:Y:S01]  /*16e0*/  LDS.128 R44, [0x6340] ;  /* 0x00634000ff2c7984 */ /* 0x000fe20000000c00 */
[----:B------:R-:W-:-:S03]  /*16f0*/  FFMA R50, R74, R57, R50 ;  /* 0x000000394a327223 */ /* 0x000fc60000000032 */
[----:B------:R-:W3:Y:S01]  /*1700*/  LDS.128 R12, [0x6440] ;  /* 0x00644000ff0c7984 */ /* 0x000ee20000000c00 */
[C---:B------:R-:W-:Y:S02]  /*1710*/  FFMA R8, R75.reuse, R8, R77 ;  /* 0x000000084b087223 */ /* 0x040fe4000000004d */
[C---:B------:R-:W-:Y:S02]  /*1720*/  FFMA R78, R60.reuse, R35, R32 ;  /* 0x000000233c4e7223 */ /* 0x040fe40000000020 */
[----:B------:R-:W-:Y:S01]  /*1730*/  FFMA R77, R60, R31, R28 ;  /* 0x0000001f3c4d7223 */ /* 0x000fe2000000001c */
[----:B------:R-:W-:Y:S01]  /*1740*/  LDS.128 R32, [0x6540] ;  /* 0x00654000ff207984 */ /* 0x000fe20000000c00 */
[----:B------:R-:W-:Y:S02]  /*1750*/  FFMA R25, R74, R25, R49 ;  /* 0x000000194a197223 */ /* 0x000fe40000000031 */
[C---:B------:R-:W-:Y:S01]  /*1760*/  FFMA R16, R75.reuse, R16, R48 ;  /* 0x000000104b107223 */ /* 0x040fe20000000030 */
[----:B------:R-:W4:Y:S01]  /*1770*/  LDS.128 R28, [0x6840] ;  /* 0x00684000ff1c7984 */ /* 0x000f220000000c00 */
[----:B------:R-:W-:-:S02]  /*1780*/  FFMA R20, R75, R20, R51 ;  /* 0x000000144b147223 */ /* 0x000fc40000000033 */
[C---:B------:R-:W-:Y:S01]  /*1790*/  FFMA R58, R61.reuse, R58, R50 ;  /* 0x0000003a3d3a7223 */ /* 0x040fe20000000032 */
[----:B------:R-:W-:Y:S04]  /*17a0*/  LDS R75, [R2.X4+0x1ea0] ;  /* 0x001ea000024b7984 */ /* 0x000fe80000004800 */
[----:B------:R-:W3:Y:S01]  /*17b0*/  LDS.128 R48, [0x6940] ;  /* 0x00694000ff307984 */ /* 0x000ee20000000c00 */
[C---:B------:R-:W-:Y:S02]  /*17c0*/  FFMA R8, R74.reuse, R9, R8 ;  /* 0x000000094a087223 */ /* 0x040fe40000000008 */
[----:B------:R-:W-:Y:S02]  /*17d0*/  FFMA R16, R74, R17, R16 ;  /* 0x000000114a107223 */ /* 0x000fe40000000010 */
[----:B------:R-:W-:-:S02]  /*17e0*/  FFMA R10, R61, R10, R8 ;  /* 0x0000000a3d0a7223 */ /* 0x000fc40000000008 */
[----:B------:R-:W-:Y:S02]  /*17f0*/  FFMA R16, R61, R18, R16 ;  /* 0x000000123d107223 */ /* 0x000fe40000000010 */
[----:B------:R-:W-:Y:S02]  /*1800*/  FFMA R21, R74, R21, R20 ;  /* 0x000000154a157223 */ /* 0x000fe40000000014 */
[C---:B------:R-:W-:Y:S01]  /*1810*/  FFMA R59, R60.reuse, R59, R58 ;  /* 0x0000003b3c3b7223 */ /* 0x040fe2000000003a */
[----:B------:R-:W-:Y:S01]  /*1820*/  LDS R74, [R2.X4+0x2028] ;  /* 0x00202800024a7984 */ /* 0x000fe20000004800 */
[----:B-----5:R-:W-:Y:S02]  /*1830*/  FFMA R24, R71, R40, R24 ;  /* 0x0000002847187223 */ /* 0x020fe40000000018 */
[C---:B------:R-:W-:Y:S02]  /*1840*/  FFMA R20, R60.reuse, R11, R10 ;  /* 0x0000000b3c147223 */ /* 0x040fe4000000000a */
[----:B------:R-:W-:Y:S01]  /*1850*/  FFMA R58, R60, R19, R16 ;  /* 0x000000133c3a7223 */ /* 0x000fe20000000010 */
[----:B------:R-:W5:Y:S01]  /*1860*/  LDS.128 R8, [0x6250] ;  /* 0x00625000ff087984 */ /* 0x000f620000000c00 */
[----:B------:R-:W-:-:S03]  /*1870*/  FFMA R26, R61, R26, R25 ;  /* 0x0000001a3d1a7223 */ /* 0x000fc60000000019 */
[----:B------:R-:W5:Y:S01]  /*1880*/  LDS.128 R16, [0x6650] ;  /* 0x00665000ff107984 */ /* 0x000f620000000c00 */
[----:B------:R-:W-:Y:S02]  /*1890*/  FFMA R24, R62, R41, R24 ;  /* 0x000000293e187223 */ /* 0x000fe40000000018 */
[----:B0-----:R-:W-:Y:S02]  /*18a0*/  FFMA R36, R36, R71, R78 ;  /* 0x0000004724247223 */ /* 0x001fe4000000004e */
[----:B-1----:R-:W-:Y:S02]  /*18b0*/  FFMA R52, R71, R52, R20 ;  /* 0x0000003447347223 */ /* 0x002fe40000000014 */
[----:B------:R-:W-:Y:S02]  /*18c0*/  FFMA R56, R60, R27, R26 ;  /* 0x0000001b3c387223 */ /* 0x000fe4000000001a */
[----:B------:R-:W-:Y:S02]  /*18d0*/  FFMA R21, R61, R22, R21 ;  /* 0x000000163d157223 */ /* 0x000fe40000000015 */
[----:B------:R-:W-:Y:S01]  /*18e0*/  FFMA R36, R62, R37, R36 ;  /* 0x000000253e247223 */ /* 0x000fe20000000024 */
[----:B------:R-:W0:Y:S01]  /*18f0*/  LDS R61, [R2.X4+0x21b0] ;  /* 0x0021b000023d7984 */ /* 0x000e220000004800 */
[----:B--2---:R-:W-:-:S02]  /*1900*/  FFMA R42, R63, R42, R24 ;  /* 0x0000002a3f2a7223 */ /* 0x004fc40000000018 */
[----:B------:R-:W-:Y:S01]  /*1910*/  FFMA R52, R62, R53, R52 ;  /* 0x000000353e347223 */ /* 0x000fe20000000034 */
[----:B------:R-:W1:Y:S01]  /*1920*/  LDS.128 R24, [0x6750] ;  /* 0x00675000ff187984 */ /* 0x000e620000000c00 */
[C---:B------:R-:W-:Y:S02]  /*1930*/  FFMA R38, R63.reuse, R38, R36 ;  /* 0x000000263f267223 */ /* 0x040fe40000000024 */
[----:B------:R-:W-:Y:S02]  /*1940*/  FFMA R57, R60, R23, R21 ;  /* 0x000000173c397223 */ /* 0x000fe40000000015 */
[----:B------:R-:W-:Y:S01]  /*1950*/  FFMA R36, R63, R54, R52 ;  /* 0x000000363f247223 */ /* 0x000fe20000000034 */
[----:B------:R-:W2:Y:S01]  /*1960*/  LDS R60, [R2.X4+0x2338] ;  /* 0x00233800023c7984 */ /* 0x000ea20000004800 */
[----:B---3--:R-:W-:-:S03]  /*1970*/  FFMA R56, R71, R12, R56 ;  /* 0x0000000c47387223 */ /* 0x008fc60000000038 */
[----:B------:R-:W3:Y:S01]  /*1980*/  LDS.128 R20, [0x6350] ;  /* 0x00635000ff147984 */ /* 0x000ee20000000c00 */
[C---:B------:R-:W-:Y:S02]  /*1990*/  FFMA R53, R76.reuse, R39, R38 ;  /* 0x000000274c357223 */ /* 0x040fe40000000026 */
[C---:B------:R-:W-:Y:S02]  /*19a0*/  FFMA R54, R76.reuse, R43, R42 ;  /* 0x0000002b4c367223 */ /* 0x040fe4000000002a */
[----:B------:R-:W-:Y:S01]  /*19b0*/  FFMA R12, R76, R55, R36 ;  /* 0x000000374c0c7223 */ /* 0x000fe20000000024 */
[----:B------:R-:W-:Y:S01]  /*19c0*/  LDS.128 R40, [0x6850] ;  /* 0x00685000ff287984 */ /* 0x000fe20000000c00 */
[----:B------:R-:W-:-:S03]  /*19d0*/  FFMA R44, R71, R44, R77 ;  /* 0x0000002c472c7223 */ /* 0x000fc6000000004d */
[----:B------:R-:W0:Y:S01]  /*19e0*/  LDS.128 R36, [0x6450] ;  /* 0x00645000ff247984 */ /* 0x000e220000000c00 */
[C---:B------:R-:W-:Y:S02]  /*19f0*/  FFMA R13, R62.reuse, R13, R56 ;  /* 0x0000000d3e0d7223 */ /* 0x040fe40000000038 */
[C---:B----4-:R-:W-:Y:S02]  /*1a00*/  FFMA R28, R71.reuse, R28, R59 ;  /* 0x0000001c471c7223 */ /* 0x050fe4000000003b */
[C---:B------:R-:W-:Y:S02]  /*1a10*/  FFMA R32, R71.reuse, R32, R58 ;  /* 0x0000002047207223 */ /* 0x040fe4000000003a */
[----:B------:R-:W-:Y:S02]  /*1a20*/  FFMA R48, R71, R48, R57 ;  /* 0x0000003047307223 */ /* 0x000fe40000000039 */
[C---:B------:R-:W-:Y:S01]  /*1a30*/  FFMA R44, R62.reuse, R45, R44 ;  /* 0x0000002d3e2c7223 */ /* 0x040fe2000000002c */
[----:B------:R-:W4:Y:S03]  /*1a40*/  LDS.128 R56, [0x6950] ;  /* 0x00695000ff387984 */ /* 0x000f260000000c00 */
[----:B------:R-:W-:Y:S01]  /*1a50*/  FFMA R44, R63, R46, R44 ;  /* 0x0000002e3f2c7223 */ /* 0x000fe2000000002c */
[----:B------:R-:W-:Y:S01]  /*1a60*/  LDS R71, [R2.X4+0x27d0] ;  /* 0x0027d00002477984 */ /* 0x000fe20000004800 */
[----:B------:R-:W-:-:S02]  /*1a70*/  FFMA R29, R62, R29, R28 ;  /* 0x0000001d3e1d7223 */ /* 0x000fc4000000001c */
[----:B------:R-:W-:Y:S02]  /*1a80*/  FFMA R48, R62, R49, R48 ;  /* 0x000000313e307223 */ /* 0x000fe40000000030 */
[----:B------:R-:W-:Y:S02]  /*1a90*/  FFMA R52, R76, R47, R44 ;  /* 0x0000002f4c347223 */ /* 0x000fe4000000002c */
[----:B------:R-:W4:Y:S01]  /*1aa0*/  LDS.128 R44, [0x6550] ;  /* 0x00655000ff2c7984 */ /* 0x000f220000000c00 */
[C---:B------:R-:W-:Y:S02]  /*1ab0*/  FFMA R29, R63.reuse, R30, R29 ;  /* 0x0000001e3f1d7223 */ /* 0x040fe4000000001d */
[C---:B------:R-:W-:Y:S02]  /*1ac0*/  FFMA R48, R63.reuse, R50, R48 ;  /* 0x000000323f307223 */ /* 0x040fe40000000030 */
[----:B------:R-:W-:Y:S02]  /*1ad0*/  FFMA R32, R62, R33, R32 ;  /* 0x000000213e207223 */ /* 0x000fe40000000020 */
[----:B------:R-:W-:Y:S01]  /*1ae0*/  FFMA R31, R76, R31, R29 ;  /* 0x0000001f4c1f7223 */ /* 0x000fe2000000001d */
[----:B------:R-:W-:Y:S01]  /*1af0*/  LDS R62, [R2.X4+0x2648] ;  /* 0x00264800023e7984 */ /* 0x000fe20000004800 */
[----:B------:R-:W-:-:S02]  /*1b00*/  FFMA R14, R63, R14, R13 ;  /* 0x0000000e3f0e7223 */ /* 0x000fc4000000000d */
[----:B------:R-:W-:Y:S02]  /*1b10*/  FFMA R32, R63, R34, R32 ;  /* 0x000000223f207223 */ /* 0x000fe40000000020 */
[----:B------:R-:W-:Y:S01]  /*1b20*/  FFMA R29, R76, R51, R48 ;  /* 0x000000334c1d7223 */ /* 0x000fe20000000030 */
[----:B------:R-:W-:Y:S01]  /*1b30*/  LDS R63, [R2.X4+0x24c0] ;  /* 0x0024c000023f7984 */ /* 0x000fe20000004800 */
[----:B-----5:R-:W-:Y:S02]  /*1b40*/  FFMA R8, R8, R75, R53 ;  /* 0x0000004b08087223 */ /* 0x020fe40000000035 */
[----:B------:R-:W-:Y:S01]  /*1b50*/  FFMA R16, R75, R16, R54 ;  /* 0x000000104b107223 */ /* 0x000fe20000000036 */
[----:B------:R-:W5:Y:S01]  /*1b60*/  LDS.128 R48, [0x6260] ;  /* 0x00626000ff307984 */ /* 0x000f620000000c00 */
[C---:B------:R-:W-:Y:S02]  /*1b70*/  FFMA R8, R74.reuse, R9, R8 ;  /* 0x000000094a087223 */ /* 0x040fe40000000008 */
[----:B------:R-:W-:-:S02]  /*1b80*/  FFMA R16, R74, R17, R16 ;  /* 0x000000114a107223 */ /* 0x000fc40000000010 */
[C---:B0-----:R-:W-:Y:S02]  /*1b90*/  FFMA R8, R61.reuse, R10, R8 ;  /* 0x0000000a3d087223 */ /* 0x041fe40000000008 */
[----:B------:R-:W-:Y:S02]  /*1ba0*/  FFMA R16, R61, R18, R16 ;  /* 0x000000123d107223 */ /* 0x000fe40000000010 */
[C---:B-1----:R-:W-:Y:S02]  /*1bb0*/  FFMA R12, R75.reuse, R24, R12 ;  /* 0x000000184b0c7223 */ /* 0x042fe4000000000c */
[----:B------:R-:W-:Y:S02]  /*1bc0*/  FFMA R28, R76, R15, R14 ;  /* 0x0000000f4c1c7223 */ /* 0x000fe4000000000e */
[----:B--2---:R-:W-:Y:S02]  /*1bd0*/  FFMA R77, R60, R11, R8 ;  /* 0x0000000b3c4d7223 */ /* 0x004fe40000000008 */
[----:B---3--:R-:W-:Y:S01]  /*1be0*/  FFMA R20, R75, R20, R52 ;  /* 0x000000144b147223 */ /* 0x008fe20000000034 */
[----:B------:R-:W-:Y:S01]  /*1bf0*/  LDS.128 R8, [0x6360] ;  /* 0x00636000ff087984 */ /* 0x000fe20000000c00 */
[----:B------:R-:W-:-:S02]  /*1c00*/  FFMA R25, R74, R25, R12 ;  /* 0x000000194a197223 */ /* 0x000fc4000000000c */
[----:B------:R-:W-:Y:S01]  /*1c10*/  FFMA R78, R60, R19, R16 ;  /* 0x000000133c4e7223 */ /* 0x000fe20000000010 */
[----:B------:R-:W0:Y:S01]  /*1c20*/  LDS.128 R52, [0x6660] ;  /* 0x00666000ff347984 */ /* 0x000e220000000c00 */
[----:B------:R-:W-:-:S03]  /*1c30*/  FFMA R20, R74, R21, R20 ;  /* 0x000000154a147223 */ /* 0x000fc60000000014 */
[----:B------:R-:W1:Y:S04]  /*1c40*/  LDS.128 R12, [0x6760] ;  /* 0x00676000ff0c7984 */ /* 0x000e680000000c00 */
[----:B------:R-:W2:Y:S01]  /*1c50*/  LDS.128 R16, [0x6460] ;  /* 0x00646000ff107984 */ /* 0x000ea20000000c00 */
[C---:B------:R-:W-:Y:S02]  /*1c60*/  FFMA R28, R75.reuse, R36, R28 ;  /* 0x000000244b1c7223 */ /* 0x040fe4000000001c */
[----:B------:R-:W-:Y:S02]  /*1c70*/  FFMA R31, R75, R40, R31 ;  /* 0x000000284b1f7223 */ /* 0x000fe4000000001f */
[C---:B------:R-:W-:Y:S02]  /*1c80*/  FFMA R20, R61.reuse, R22, R20 ;  /* 0x000000163d147223 */ /* 0x040fe40000000014 */
[----:B------:R-:W-:-:S02]  /*1c90*/  FFMA R25, R61, R26, R25 ;  /* 0x0000001a3d197223 */ /* 0x000fc40000000019 */
[C---:B------:R-:W-:Y:S02]  /*1ca0*/  FFMA R28, R74.reuse, R37, R28 ;  /* 0x000000254a1c7223 */ /* 0x040fe4000000001c */
[----:B------:R-:W-:Y:S02]  /*1cb0*/  FFMA R31, R74, R41, R31 ;  /* 0x000000294a1f7223 */ /* 0x000fe4000000001f */
[----:B----4-:R-:W-:Y:S02]  /*1cc0*/  FFMA R29, R75, R56, R29 ;  /* 0x000000384b1d7223 */ /* 0x010fe4000000001d */
[----:B------:R-:W-:Y:S02]  /*1cd0*/  FFMA R35, R76, R35, R32 ;  /* 0x000000234c237223 */ /* 0x000fe40000000020 */
[C---:B------:R-:W-:Y:S01]  /*1ce0*/  FFMA R40, R60.reuse, R23, R20 ;  /* 0x000000173c287223 */ /* 0x040fe20000000014 */
[----:B------:R-:W3:Y:S01]  /*1cf0*/  LDS R76, [R2.X4+0x2958] ;  /* 0x00295800024c7984 */ /* 0x000ee20000004800 */
[----:B------:R-:W-:-:S02]  /*1d00*/  FFMA R36, R60, R27, R25 ;  /* 0x0000001b3c247223 */ /* 0x000fc40000000019 */
[C---:B------:R-:W-:Y:S01]  /*1d10*/  FFMA R38, R61.reuse, R38, R28 ;  /* 0x000000263d267223 */ /* 0x040fe2000000001c */
[----:B------:R-:W4:Y:S01]  /*1d20*/  LDS.128 R20, [0x6860] ;  /* 0x00686000ff147984 */ /* 0x000f220000000c00 */
[----:B------:R-:W-:Y:S02]  /*1d30*/  FFMA R42, R61, R42, R31 ;  /* 0x0000002a3d2a7223 */ /* 0x000fe4000000001f */
[----:B------:R-:W-:Y:S01]  /*1d40*/  FFMA R57, R74, R57, R29 ;  /* 0x000000394a397223 */ /* 0x000fe2000000001d */
[----:B------:R-:W3:Y:S04]  /*1d50*/  LDS.128 R24, [0x6560] ;  /* 0x00656000ff187984 */ /* 0x000ee80000000c00 */
[----:B------:R-:W3:Y:S01]  /*1d60*/  LDS.128 R28, [0x6960] ;  /* 0x00696000ff1c7984 */ /* 0x000ee20000000c00 */
[----:B------:R-:W-:-:S02]  /*1d70*/  FFMA R35, R75, R44, R35 ;  /* 0x0000002c4b237223 */ /* 0x000fc40000000023 */
[----:B-----5:R-:W-:Y:S01]  /*1d80*/  FFMA R77, R48, R63, R77 ;  /* 0x0000003f304d7223 */ /* 0x020fe2000000004d */
[----:B------:R-:W-:Y:S01]  /*1d90*/  LDS R75, [R2.X4+0x3100] ;  /* 0x00310000024b7984 */ /* 0x000fe20000004800 */
[----:B------:R-:W-:Y:S02]  /*1da0*/  FFMA R35, R74, R45, R35 ;  /* 0x0000002d4a237223 */ /* 0x000fe40000000023 */
[----:B------:R-:W-:Y:S01]  /*1db0*/  FFMA R49, R62, R49, R77 ;  /* 0x000000313e317223 */ /* 0x000fe2000000004d */
[----:B------:R-:W-:Y:S01]  /*1dc0*/  LDS R74, [R2.X4+0x3598] ;  /* 0x00359800024a7984 */ /* 0x000fe20000004800 */
[----:B------:R-:W-:-:S03]  /*1dd0*/  FFMA R46, R61, R46, R35 ;  /* 0x0000002e3d2e7223 */ /* 0x000fc60000000023 */
[----:B------:R-:W5:Y:S01]  /*1de0*/  LDS.128 R32, [0x6270] ;  /* 0x00627000ff207984 */ /* 0x000f620000000c00 */
[----:B------:R-:W-:-:S03]  /*1df0*/  FFMA R38, R60, R39, R38 ;  /* 0x000000273c267223 */ /* 0x000fc60000000026 */
[----:B------:R-:W5:Y:S01]  /*1e00*/  LDS R77, [R2.X4+0x2c68] ;  /* 0x002c6800024d7984 */ /* 0x000f620000004800 */
[C---:B------:R-:W-:Y:S02]  /*1e10*/  FFMA R48, R60.reuse, R43, R42 ;  /* 0x0000002b3c307223 */ /* 0x040fe4000000002a */
[----:B------:R-:W-:Y:S02]  /*1e20*/  FFMA R56, R60, R47, R46 ;  /* 0x0000002f3c387223 */ /* 0x000fe4000000002e */
[C---:B0-----:R-:W-:Y:S01]  /*1e30*/  FFMA R52, R63.reuse, R52, R78 ;  /* 0x000000343f347223 */ /* 0x041fe2000000004e */
[----:B------:R-:W-:Y:S01]  /*1e40*/  LDS.128 R44, [0x6770] ;  /* 0x00677000ff2c7984 */ /* 0x000fe20000000c00 */
[C---:B------:R-:W-:Y:S02]  /*1e50*/  FFMA R8, R63.reuse, R8, R40 ;  /* 0x000000083f087223 */ /* 0x040fe40000000028 */
[C---:B-1----:R-:W-:Y:S01]  /*1e60*/  FFMA R12, R63.reuse, R12, R36 ;  /* 0x0000000c3f0c7223 */ /* 0x042fe20000000024 */
[----:B------:R-:W0:Y:S01]  /*1e70*/  LDS R78, [R2.X4+0x2f78] ;  /* 0x002f7800024e7984 */ /* 0x000e220000004800 */
[----:B--2---:R-:W-:-:S03]  /*1e80*/  FFMA R16, R63, R16, R38 ;  /* 0x000000103f107223 */ /* 0x004fc60000000026 */
[----:B------:R-:W1:Y:S04]  /*1e90*/  LDS.128 R36, [0x6670] ;  /* 0x00667000ff247984 */ /* 0x000e680000000c00 */
[----:B------:R-:W2:Y:S01]  /*1ea0*/  LDS.128 R40, [0x6370] ;  /* 0x00637000ff287984 */ /* 0x000ea20000000c00 */
[----:B------:R-:W-:Y:S02]  /*1eb0*/  FFMA R57, R61, R58, R57 ;  /* 0x0000003a3d397223 */ /* 0x000fe40000000039 */
[----:B------:R-:W-:Y:S02]  /*1ec0*/  FFMA R50, R71, R50, R49 ;  /* 0x0000003247327223 */ /* 0x000fe40000000031 */
[----:B------:R-:W-:Y:S02]  /*1ed0*/  FFMA R52, R62, R53, R52 ;  /* 0x000000353e347223 */ /* 0x000fe40000000034 */
[----:B------:R-:W-:-:S02]  /*1ee0*/  FFMA R59, R60, R59, R57 ;  /* 0x0000003b3c3b7223 */ /* 0x000fc40000000039 */
[----:B------:R-:W-:Y:S02]  /*1ef0*/  FFMA R9, R62, R9, R8 ;  /* 0x000000093e097223 */ /* 0x000fe40000000008 */
[----:B------:R-:W-:Y:S02]  /*1f00*/  FFMA R52, R71, R54, R52 ;  /* 0x0000003647347223 */ /* 0x000fe40000000034 */
[----:B---3--:R-:W-:Y:S02]  /*1f10*/  FFMA R8, R76, R51, R50 ;  /* 0x000000334c087223 */ /* 0x008fe40000000032 */
[C---:B----4-:R-:W-:Y:S02]  /*1f20*/  FFMA R20, R63.reuse, R20, R48 ;  /* 0x000000143f147223 */ /* 0x050fe40000000030 */
[C---:B------:R-:W-:Y:S01]  /*1f30*/  FFMA R24, R63.reuse, R24, R56 ;  /* 0x000000183f187223 */ /* 0x040fe20000000038 */
[----:B------:R-:W3:Y:S01]  /*1f40*/  LDS.128 R48, [0x6470] ;  /* 0x00647000ff307984 */ /* 0x000ee20000000c00 */
[----:B------:R-:W-:-:S02]  /*1f50*/  FFMA R28, R63, R28, R59 ;  /* 0x0000001c3f1c7223 */ /* 0x000fc4000000003b */
[C---:B------:R-:W-:Y:S01]  /*1f60*/  FFMA R13, R62.reuse, R13, R12 ;  /* 0x0000000d3e0d7223 */ /* 0x040fe2000000000c */
[----:B------:R-:W-:Y:S01]  /*1f70*/  LDS.128 R56, [0x6570] ;  /* 0x00657000ff387984 */ /* 0x000fe20000000c00 */
[----:B------:R-:W-:Y:S02]  /*1f80*/  FFMA R16, R62, R17, R16 ;  /* 0x000000113e107223 */ /* 0x000fe40000000010 */
[----:B------:R-:W-:Y:S02]  /*1f90*/  FFMA R12, R76, R55, R52 ;  /* 0x000000374c0c7223 */ /* 0x000fe40000000034 */
[C---:B------:R-:W-:Y:S01]  /*1fa0*/  FFMA R21, R62.reuse, R21, R20 ;  /* 0x000000153e157223 */ /* 0x040fe20000000014 */
[----:B------:R-:W4:Y:S01]  /*1fb0*/  LDS.128 R52, [0x6870] ;  /* 0x00687000ff347984 */ /* 0x000f220000000c00 */
[C---:B------:R-:W-:Y:S02]  /*1fc0*/  FFMA R25, R62.reuse, R25, R24 ;  /* 0x000000193e197223 */ /* 0x040fe40000000018 */
[----:B------:R-:W-:-:S02]  /*1fd0*/  FFMA R29, R62, R29, R28 ;  /* 0x0000001d3e1d7223 */ /* 0x000fc4000000001c */
[----:B------:R-:W3:Y:S01]  /*1fe0*/  LDS.128 R60, [0x6970] ;  /* 0x00697000ff3c7984 */ /* 0x000ee20000000c00 */
[----:B-----5:R-:W-:Y:S02]  /*1ff0*/  FFMA R8, R32, R81, R8 ;  /* 0x0000005120087223 */ /* 0x020fe40000000008 */
[C---:B------:R-:W-:Y:S02]  /*2000*/  FFMA R10, R71.reuse, R10, R9 ;  /* 0x0000000a470a7223 */ /* 0x040fe40000000009 */
[----:B------:R-:W-:Y:S02]  /*2010*/  FFMA R14, R71, R14, R13 ;  /* 0x0000000e470e7223 */ /* 0x000fe4000000000d */
[----:B------:R-:W-:Y:S02]  /*2020*/  FFMA R8, R77, R33, R8 ;  /* 0x000000214d087223 */ /* 0x000fe40000000008 */
[C---:B------:R-:W-:Y:S02]  /*2030*/  FFMA R13, R76.reuse, R11, R10 ;  /* 0x0000000b4c0d7223 */ /* 0x040fe4000000000a */
[----:B------:R-:W-:-:S02]  /*2040*/  FFMA R14, R76, R15, R14 ;  /* 0x0000000f4c0e7223 */ /* 0x000fc4000000000e */
[----:B------:R-:W-:Y:S02]  /*2050*/  FFMA R8, R79, R34, R8 ;  /* 0x000000224f087223 */ /* 0x000fe40000000008 */
[C---:B------:R-:W-:Y:S02]  /*2060*/  FFMA R21, R71.reuse, R22, R21 ;  /* 0x0000001647157223 */ /* 0x040fe40000000015 */
[C---:B------:R-:W-:Y:S02]  /*2070*/  FFMA R18, R71.reuse, R18, R16 ;  /* 0x0000001247127223 */ /* 0x040fe40000000010 */
[C---:B------:R-:W-:Y:S02]  /*2080*/  FFMA R25, R71.reuse, R26, R25 ;  /* 0x0000001a47197223 */ /* 0x040fe40000000019 */
[----:B------:R-:W-:Y:S02]  /*2090*/  FFMA R29, R71, R30, R29 ;  /* 0x0000001e471d7223 */ /* 0x000fe4000000001d */
[----:B0-----:R-:W-:Y:S01]  /*20a0*/  FFMA R80, R78, R35, R8 ;  /* 0x000000234e507223 */ /* 0x001fe20000000008 */
[----:B------:R-:W-:Y:S01]  /*20b0*/  LDS R71, [R2.X4+0x3410] ;  /* 0x0034100002477984 */ /* 0x000fe20000004800 */
[----:B-1----:R-:W-:-:S02]  /*20c0*/  FFMA R36, R81, R36, R12 ;  /* 0x0000002451247223 */ /* 0x002fc4000000000c */
[C---:B--2---:R-:W-:Y:S01]  /*20d0*/  FFMA R40, R81.reuse, R40, R13 ;  /* 0x0000002851287223 */ /* 0x044fe2000000000d */
[----:B------:R-:W0:Y:S01]  /*20e0*/  LDS.128 R8, [0x6280] ;  /* 0x00628000ff087984 */ /* 0x000e220000000c00 */
[----:B------:R-:W-:-:S03]  /*20f0*/  FFMA R44, R81, R44, R14 ;  /* 0x0000002c512c7223 */ /* 0x000fc6000000000e */
[----:B------:R-:W1:Y:S01]  /*2100*/  LDS.128 R12, [0x6380] ;  /* 0x00638000ff0c7984 */ /* 0x000e620000000c00 */
[C---:B------:R-:W-:Y:S02]  /*2110*/  FFMA R23, R76.reuse, R23, R21 ;  /* 0x000000174c177223 */ /* 0x040fe40000000015 */
[C---:B------:R-:W-:Y:S01]  /*2120*/  FFMA R20, R76.reuse, R19, R18 ;  /* 0x000000134c147223 */ /* 0x040fe20000000012 */
[----:B------:R-:W-:Y:S01]  /*2130*/  LDS.128 R32, [0x6880] ;  /* 0x00688000ff207984 */ /* 0x000fe20000000c00 */
[C---:B------:R-:W-:Y:S02]  /*2140*/  FFMA R21, R76.reuse, R27, R25 ;  /* 0x0000001b4c157223 */ /* 0x040fe40000000019 */
[----:B------:R-:W-:Y:S01]  /*2150*/  FFMA R31, R76, R31, R29 ;  /* 0x0000001f4c1f7223 */ /* 0x000fe2000000001d */
[----:B------:R-:W-:Y:S04]  /*2160*/  LDS.128 R16, [0x6680] ;  /* 0x00668000ff107984 */ /* 0x000fe80000000c00 */
[----:B------:R-:W2:Y:S01]  /*2170*/  LDS R76, [R2.X4+0x3288] ;  /* 0x00328800024c7984 */ /* 0x000ea20000004800 */
[----:B---3--:R-:W-:-:S03]  /*2180*/  FFMA R20, R81, R48, R20 ;  /* 0x0000003051147223 */ /* 0x008fc60000000014 */
[----:B------:R-:W3:Y:S01]  /*2190*/  LDS.128 R24, [0x6780] ;  /* 0x00678000ff187984 */ /* 0x000ee20000000c00 */
[----:B------:R-:W-:Y:S02]  /*21a0*/  FFMA R49, R77, R49, R20 ;  /* 0x000000314d317223 */ /* 0x000fe40000000014 */
[C---:B----4-:R-:W-:Y:S02]  /*21b0*/  FFMA R52, R81.reuse, R52, R23 ;  /* 0x0000003451347223 */ /* 0x050fe40000000017 */
[C---:B------:R-:W-:Y:S02]  /*21c0*/  FFMA R56, R81.reuse, R56, R21 ;  /* 0x0000003851387223 */ /* 0x040fe40000000015 */
[----:B------:R-:W-:Y:S01]  /*21d0*/  FFMA R60, R81, R60, R31 ;  /* 0x0000003c513c7223 */ /* 0x000fe2000000001f */
[----:B------:R-:W4:Y:S04]  /*21e0*/  LDS.128 R20, [0x6480] ;  /* 0x00648000ff147984 */ /* 0x000f280000000c00 */
[----:B------:R-:W5:Y:S01]  /*21f0*/  LDS.128 R28, [0x6580] ;  /* 0x00658000ff1c7984 */ /* 0x000f620000000c00 */
[----:B------:R-:W-:-:S04]  /*2200*/  FFMA R40, R77, R41, R40 ;  /* 0x000000294d287223 */ /* 0x000fc80000000028 */
[----:B------:R-:W-:Y:S02]  /*2210*/  FFMA R42, R79, R42, R40 ;  /* 0x0000002a4f2a7223 */ /* 0x000fe40000000028 */
[----:B------:R-:W-:Y:S02]  /*2220*/  FFMA R36, R77, R37, R36 ;  /* 0x000000254d247223 */ /* 0x000fe40000000024 */
[----:B------:R-:W-:Y:S02]  /*2230*/  FFMA R43, R78, R43, R42 ;  /* 0x0000002b4e2b7223 */ /* 0x000fe4000000002a */
[----:B------:R-:W-:Y:S02]  /*2240*/  FFMA R49, R79, R50, R49 ;  /* 0x000000324f317223 */ /* 0x000fe40000000031 */
[----:B------:R-:W-:Y:S02]  /*2250*/  FFMA R44, R77, R45, R44 ;  /* 0x0000002d4d2c7223 */ /* 0x000fe4000000002c */
[----:B------:R-:W-:-:S02]  /*2260*/  FFMA R36, R79, R38, R36 ;  /* 0x000000264f247223 */ /* 0x000fc40000000024 */
[C---:B------:R-:W-:Y:S02]  /*2270*/  FFMA R52, R77.reuse, R53, R52 ;  /* 0x000000354d347223 */ /* 0x040fe40000000034 */
[----:B------:R-:W-:Y:S02]  /*2280*/  FFMA R56, R77, R57, R56 ;  /* 0x000000394d387223 */ /* 0x000fe40000000038 */
[----:B0-----:R-:W-:Y:S02]  /*2290*/  FFMA R8, R8, R75, R80 ;  /* 0x0000004b08087223 */ /* 0x001fe40000000050 */
[----:B-1----:R-:W-:Y:S02]  /*22a0*/  FFMA R12, R75, R12, R43 ;  /* 0x0000000c4b0c7223 */ /* 0x002fe4000000002b */
[----:B------:R-:W-:Y:S02]  /*22b0*/  FFMA R60, R77, R61, R60 ;  /* 0x0000003d4d3c7223 */ /* 0x000fe4000000003c */
[----:B------:R-:W-:Y:S01]  /*22c0*/  FFMA R51, R78, R51, R49 ;  /* 0x000000334e337223 */ /* 0x000fe20000000031 */
[----:B------:R-:W-:Y:S01]  /*22d0*/  LDS R61, [R2.X4+0x3d40] ;  /* 0x003d4000023d7984 */ /* 0x000fe20000004800 */
[----:B------:R-:W-:-:S02]  /*22e0*/  FFMA R44, R79, R46, R44 ;  /* 0x0000002e4f2c7223 */ /* 0x000fc4000000002c */
[C---:B------:R-:W-:Y:S02]  /*22f0*/  FFMA R52, R79.reuse, R54, R52 ;  /* 0x000000364f347223 */ /* 0x040fe40000000034 */
[C---:B------:R-:W-:Y:S02]  /*2300*/  FFMA R49, R79.reuse, R58, R56 ;  /* 0x0000003a4f317223 */ /* 0x040fe40000000038 */
[C---:B--2---:R-:W-:Y:S02]  /*2310*/  FFMA R8, R76.reuse, R9, R8 ;  /* 0x000000094c087223 */ /* 0x044fe40000000008 */
[----:B------:R-:W-:Y:S02]  /*2320*/  FFMA R12, R76, R13, R12 ;  /* 0x0000000d4c0c7223 */ /* 0x000fe4000000000c */
[C---:B------:R-:W-:Y:S02]  /*2330*/  FFMA R40, R78.reuse, R39, R36 ;  /* 0x000000274e287223 */ /* 0x040fe40000000024 */
[----:B------:R-:W-:Y:S01]  /*2340*/  FFMA R60, R79, R62, R60 ;  /* 0x0000003e4f3c7223 */ /* 0x000fe2000000003c */
[----:B------:R-:W0:Y:S01]  /*2350*/  LDS.128 R36, [0x6980] ;  /* 0x00698000ff247984 */ /* 0x000e220000000c00 */
[----:B------:R-:W-:-:S02]  /*2360*/  FFMA R48, R78, R47, R44 ;  /* 0x0000002f4e307223 */ /* 0x000fc4000000002c */
[C---:B------:R-:W-:Y:S01]  /*2370*/  FFMA R55, R78.reuse, R55, R52 ;  /* 0x000000374e377223 */ /* 0x040fe20000000034 */
[----:B------:R-:W-:Y:S01]  /*2380*/  LDS.128 R44, [0x6690] ;  /* 0x00669000ff2c7984 */ /* 0x000fe20000000c00 */
[C---:B------:R-:W-:Y:S02]  /*2390*/  FFMA R49, R78.reuse, R59, R49 ;  /* 0x0000003b4e317223 */ /* 0x040fe40000000031 */
[C---:B------:R-:W-:Y:S01]  /*23a0*/  FFMA R8, R71.reuse, R10, R8 ;  /* 0x0000000a47087223 */ /* 0x040fe20000000008 */
[----:B------:R-:W-:Y:S01]  /*23b0*/  LDS R59, [R2.X4+0x3a30] ;  /* 0x003a3000023b7984 */ /* 0x000fe20000004800 */
[----:B------:R-:W-:Y:S02]  /*23c0*/  FFMA R12, R71, R14, R12 ;  /* 0x0000000e470c7223 */ /* 0x000fe4000000000c */
[----:B------:R-:W-:Y:S01]  /*23d0*/  FFMA R78, R78, R63, R60 ;  /* 0x0000003f4e4e7223 */ /* 0x000fe2000000003c */
[----:B------:R-:W-:Y:S01]  /*23e0*/  LDS R62, [R2.X4+0x3bb8] ;  /* 0x003bb800023e7984 */ /* 0x000fe20000004800 */
[----:B------:R-:W-:-:S03]  /*23f0*/  FFMA R16, R75, R16, R40 ;  /* 0x000000104b107223 */ /* 0x000fc60000000028 */
[----:B------:R-:W1:Y:S01]  /*2400*/  LDS R63, [R2.X4+0x3720] ;  /* 0x00372000023f7984 */ /* 0x000e620000004800 */
[C---:B------:R-:W-:Y:S02]  /*2410*/  FFMA R57, R74.reuse, R11, R8 ;  /* 0x0000000b4a397223 */ /* 0x040fe40000000008 */
[----:B------:R-:W-:Y:S01]  /*2420*/  FFMA R56, R74, R15, R12 ;  /* 0x0000000f4a387223 */ /* 0x000fe2000000000c */
[----:B------:R-:W2:Y:S01]  /*2430*/  LDS.128 R40, [0x6290] ;  /* 0x00629000ff287984 */ /* 0x000ea20000000c00 */
[----:B---3--:R-:W-:-:S03]  /*2440*/  FFMA R24, R75, R24, R48 ;  /* 0x000000184b187223 */ /* 0x008fc60000000030 */
[----:B------:R-:W3:Y:S04]  /*2450*/  LDS.128 R8, [0x6390] ;  /* 0x00639000ff087984 */ /* 0x000ee80000000c00 */
[----:B------:R-:W1:Y:S01]  /*2460*/  LDS.128 R12, [0x6490] ;  /* 0x00649000ff0c7984 */ /* 0x000e620000000c00 */
[C---:B------:R-:W-:Y:S02]  /*2470*/  FFMA R24, R76.reuse, R25, R24 ;  /* 0x000000194c187223 */ /* 0x040fe40000000018 */
[C---:B----4-:R-:W-:Y:S01]  /*2480*/  FFMA R20, R75.reuse, R20, R51 ;  /* 0x000000144b147223 */ /* 0x050fe20000000033 */
[----:B------:R-:W4:Y:S01]  /*2490*/  LDS R60, [R2.X4+0x38a8] ;  /* 0x0038a800023c7984 */ /* 0x000f220000004800 */
[C---:B-----5:R-:W-:Y:S02]  /*24a0*/  FFMA R28, R75.reuse, R28, R49 ;  /* 0x0000001c4b1c7223 */ /* 0x060fe40000000031 */
[----:B------:R-:W-:Y:S01]  /*24b0*/  FFMA R16, R76, R17, R16 ;  /* 0x000000114c107223 */ /* 0x000fe20000000010 */
[----:B------:R-:W5:Y:S01]  /*24c0*/  LDS.128 R48, [0x6890] ;  /* 0x00689000ff307984 */ /* 0x000f620000000c00 */
[----:B------:R-:W-:-:S02]  /*24d0*/  FFMA R32, R75, R32, R55 ;  /* 0x000000204b207223 */ /* 0x000fc40000000037 */
[C---:B------:R-:W-:Y:S01]  /*24e0*/  FFMA R24, R71.reuse, R26, R24 ;  /* 0x0000001a47187223 */ /* 0x040fe20000000018 */
[----:B------:R-:W-:Y:S01]  /*24f0*/  LDS.128 R52, [0x6590] ;  /* 0x00659000ff347984 */ /* 0x000fe20000000c00 */
[----:B------:R-:W-:Y:S02]  /*2500*/  FFMA R16, R71, R18, R16 ;  /* 0x0000001247107223 */ /* 0x000fe40000000010 */
[----:B------:R-:W-:Y:S02]  /*2510*/  FFMA R33, R76, R33, R32 ;  /* 0x000000214c217223 */ /* 0x000fe40000000020 */
[C---:B------:R-:W-:Y:S02]  /*2520*/  FFMA R32, R74.reuse, R27, R24 ;  /* 0x0000001b4a207223 */ /* 0x040fe40000000018 */
[----:B------:R-:W5:Y:S01]  /*2530*/  LDS.128 R24, [0x6990] ;  /* 0x00699000ff187984 */ /* 0x000f620000000c00 */
[----:B------:R-:W-:-:S03]  /*2540*/  FFMA R58, R74, R19, R16 ;  /* 0x000000134a3a7223 */ /* 0x000fc60000000010 */
[----:B------:R-:W5:Y:S01]  /*2550*/  LDS.128 R16, [0x6790] ;  /* 0x00679000ff107984 */ /* 0x000f620000000c00 */
[C---:B------:R-:W-:Y:S02]  /*2560*/  FFMA R20, R76.reuse, R21, R20 ;  /* 0x000000154c147223 */ /* 0x040fe40000000014 */
[----:B------:R-:W-:Y:S02]  /*2570*/  FFMA R28, R76, R29, R28 ;  /* 0x0000001d4c1c7223 */ /* 0x000fe4000000001c */
[C---:B------:R-:W-:Y:S02]  /*2580*/  FFMA R20, R71.reuse, R22, R20 ;  /* 0x0000001647147223 */ /* 0x040fe40000000014 */
[C---:B------:R-:W-:Y:S02]  /*2590*/  FFMA R28, R71.reuse, R30, R28 ;  /* 0x0000001e471c7223 */ /* 0x040fe4000000001c */
[----:B------:R-:W-:Y:S02]  /*25a0*/  FFMA R34, R71, R34, R33 ;  /* 0x0000002247227223 */ /* 0x000fe40000000021 */
[----:B0-----:R-:W-:-:S02]  /*25b0*/  FFMA R36, R75, R36, R78 ;  /* 0x000000244b247223 */ /* 0x001fc4000000004e */
[C---:B------:R-:W-:Y:S02]  /*25c0*/  FFMA R33, R74.reuse, R23, R20 ;  /* 0x000000174a217223 */ /* 0x040fe40000000014 */
[----:B------:R-:W-:Y:S01]  /*25d0*/  FFMA R75, R74, R31, R28 ;  /* 0x0000001f4a4b7223 */ /* 0x000fe2000000001c */
[----:B------:R-:W0:Y:S01]  /*25e0*/  LDS.128 R20, [0x66a0] ;  /* 0x0066a000ff147984 */ /* 0x000e220000000c00 */
[----:B-1----:R-:W-:-:S03]  /*25f0*/  FFMA R44, R63, R44, R58 ;  /* 0x0000002c3f2c7223 */ /* 0x002fc6000000003a */
[----:B------:R-:W1:Y:S01]  /*2600*/  LDS.128 R28, [0x62a0] ;  /* 0x0062a000ff1c7984 */ /* 0x000e620000000c00 */
[----:B------:R-:W-:-:S03]  /*2610*/  FFMA R36, R76, R37, R36 ;  /* 0x000000254c247223 */ /* 0x000fc60000000024 */
[----:B------:R-:W0:Y:S01]  /*2620*/  LDS R58, [R2.X4+0x3ec8] ;  /* 0x003ec800023a7984 */ /* 0x000e220000004800 */
[----:B--2---:R-:W-:Y:S02]  /*2630*/  FFMA R40, R40, R63, R57 ;  /* 0x0000003f28287223 */ /* 0x004fe40000000039 */
[C---:B---3--:R-:W-:Y:S01]  /*2640*/  FFMA R56, R63.reuse, R8, R56 ;  /* 0x000000083f387223 */ /* 0x048fe20000000038 */
[----:B------:R-:W2:Y:S01]  /*2650*/  LDS R57, [R2.X4+0x4050] ;  /* 0x0040500002397984 */ /* 0x000ea20000004800 */
[----:B------:R-:W-:Y:S02]  /*2660*/  FFMA R12, R63, R12, R33 ;  /* 0x0000000c3f0c7223 */ /* 0x000fe40000000021 */
[----:B------:R-:W-:Y:S02]  /*2670*/  FFMA R77, R74, R35, R34 ;  /* 0x000000234a4d7223 */ /* 0x000fe40000000022 */
[----:B------:R-:W-:Y:S02]  /*2680*/  FFMA R36, R71, R38, R36 ;  /* 0x0000002647247223 */ /* 0x000fe40000000024 */
[----:B----4-:R-:W-:-:S02]  /*2690*/  FFMA R12, R60, R13, R12 ;  /* 0x0000000d3c0c7223 */ /* 0x010fc4000000000c */
[C---:B------:R-:W-:Y:S02]  /*26a0*/  FFMA R44, R60.reuse, R45, R44 ;  /* 0x0000002d3c2c7223 */ /* 0x040fe4000000002c */
[----:B------:R-:W-:Y:S02]  /*26b0*/  FFMA R9, R60, R9, R56 ;  /* 0x000000093c097223 */ /* 0x000fe40000000038 */
[----:B-----5:R-:W-:Y:S01]  /*26c0*/  FFMA R48, R63, R48, R77 ;  /* 0x000000303f307223 */ /* 0x020fe2000000004d */
[----:B------:R-:W3:Y:S01]  /*26d0*/  LDS R56, [R2.X4+0x41d8] ;  /* 0x0041d80002387984 */ /* 0x000ee20000004800 */
[----:B------:R-:W-:Y:S02]  /*26e0*/  FFMA R8, R74, R39, R36 ;  /* 0x000000274a087223 */ /* 0x000fe40000000024 */
[C---:B------:R-:W-:Y:S01]  /*26f0*/  FFMA R14, R59.reuse, R14, R12 ;  /* 0x0000000e3b0e7223 */ /* 0x040fe2000000000c */
[----:B------:R-:W4:Y:S01]  /*2700*/  LDS.128 R36, [0x63a0] ;  /* 0x0063a000ff247984 */ /* 0x000f220000000c00 */
[----:B------:R-:W-:-:S02]  /*2710*/  FFMA R44, R59, R46, R44 ;  /* 0x0000002e3b2c7223 */ /* 0x000fc4000000002c */
[C---:B------:R-:W-:Y:S02]  /*2720*/  FFMA R9, R59.reuse, R10, R9 ;  /* 0x0000000a3b097223 */ /* 0x040fe40000000009 */
[C---:B------:R-:W-:Y:S02]  /*2730*/  FFMA R12, R60.reuse, R49, R48 ;  /* 0x000000313c0c7223 */ /* 0x040fe40000000030 */
[----:B------:R-:W-:Y:S02]  /*2740*/  FFMA R40, R60, R41, R40 ;  /* 0x000000293c287223 */ /* 0x000fe40000000028 */
[C---:B------:R-:W-:Y:S02]  /*2750*/  FFMA R71, R62.reuse, R47, R44 ;  /* 0x0000002f3e477223 */ /* 0x040fe4000000002c */
[----:B------:R-:W-:Y:S01]  /*2760*/  FFMA R40, R59, R42, R40 ;  /* 0x0000002a3b287223 */ /* 0x000fe20000000028 */
[----:B------:R-:W5:Y:S01]  /*2770*/  LDS.128 R44, [0x64a0] ;  /* 0x0064a000ff2c7984 */ /* 0x000f620000000c00 */
[----:B------:R-:W-:-:S02]  /*2780*/  FFMA R74, R62, R11, R9 ;  /* 0x0000000b3e4a7223 */ /* 0x000fc40000000009 */
[----:B------:R-:W-:Y:S02]  /*2790*/  FFMA R24, R63, R24, R8 ;  /* 0x000000183f187223 */ /* 0x000fe40000000008 */
[C---:B------:R-:W-:Y:S01]  /*27a0*/  FFMA R48, R62.reuse, R15, R14 ;  /* 0x0000000f3e307223 */ /* 0x040fe2000000000e */
[----:B------:R-:W2:Y:S01]  /*27b0*/  LDS.128 R8, [0x65a0] ;  /* 0x0065a000ff087984 */ /* 0x000ea20000000c00 */
[----:B------:R-:W-:Y:S02]  /*27c0*/  FFMA R50, R59, R50, R12 ;  /* 0x000000323b327223 */ /* 0x000fe4000000000c */
[----:B------:R-:W-:Y:S01]  /*27d0*/  FFMA R16, R63, R16, R32 ;  /* 0x000000103f107223 */ /* 0x000fe20000000020 */
[----:B------:R-:W3:Y:S01]  /*27e0*/  LDS.128 R12, [0x69a0] ;  /* 0x0069a000ff0c7984 */ /* 0x000ee20000000c00 */
[----:B------:R-:W-:-:S03]  /*27f0*/  FFMA R76, R62, R43, R40 ;  /* 0x0000002b3e4c7223 */ /* 0x000fc60000000028 */
[----:B------:R-:W4:Y:S04]  /*2800*/  LDS.128 R32, [0x67a0] ;  /* 0x0067a000ff207984 */ /* 0x000f280000000c00 */
[----:B------:R-:W5:Y:S01]  /*2810*/  LDS.128 R40, [0x68a0] ;  /* 0x0068a000ff287984 */ /* 0x000f620000000c00 */
[C---:B------:R-:W-:Y:S02]  /*2820*/  FFMA R16, R60.reuse, R17, R16 ;  /* 0x000000113c107223 */ /* 0x040fe40000000010 */
[----:B------:R-:W-:Y:S02]  /*2830*/  FFMA R52, R63, R52, R75 ;  /* 0x000000343f347223 */ /* 0x000fe4000000004b */
[----:B------:R-:W-:Y:S02]  /*2840*/  FFMA R18, R59, R18, R16 ;  /* 0x000000123b127223 */ /* 0x000fe40000000010 */
[----:B------:R-:W-:-:S02]  /*2850*/  FFMA R52, R60, R53, R52 ;  /* 0x000000353c347223 */ /* 0x000fc40000000034 */
[----:B------:R-:W-:Y:S02]  /*2860*/  FFMA R24, R60, R25, R24 ;  /* 0x000000193c187223 */ /* 0x000fe40000000018 */
[----:B0-----:R-:W-:Y:S01]  /*2870*/  FFMA R20, R61, R20, R71 ;  /* 0x000000143d147223 */ /* 0x001fe20000000047 */
[----:B------:R-:W-:Y:S01]  /*2880*/  LDS R60, [R2.X4+0x44e8] ;  /* 0x0044e800023c7984 */ /* 0x000fe20000004800 */
[----:B------:R-:W-:Y:S02]  /*2890*/  FFMA R49, R62, R19, R18 ;  /* 0x000000133e317223 */ /* 0x000fe40000000012 */
[----:B-1----:R-:W-:Y:S01]  /*28a0*/  FFMA R28, R28, R61, R76 ;  /* 0x0000003d1c1c7223 */ /* 0x002fe2000000004c */
[----:B------:R-:W-:Y:S01]  /*28b0*/  LDS R71, [R2.X4+0x4360] ;  /* 0x0043600002477984 */ /* 0x000fe20000004800 */
[C---:B------:R-:W-:Y:S02]  /*28c0*/  FFMA R52, R59.reuse, R54, R52 ;  /* 0x000000363b347223 */ /* 0x040fe40000000034 */
[----:B------:R-:W-:Y:S01]  /*28d0*/  FFMA R24, R59, R26, R24 ;  /* 0x0000001a3b187223 */ /* 0x000fe20000000018 */
[----:B------:R-:W0:Y:S01]  /*28e0*/  LDS.128 R16, [0x66b0] ;  /* 0x0066b000ff107984 */ /* 0x000e220000000c00 */
[----:B------:R-:W-:-:S02]  /*28f0*/  FFMA R20, R58, R21, R20 ;  /* 0x000000153a147223 */ /* 0x000fc40000000014 */
[----:B------:R-:W-:Y:S01]  /*2900*/  FFMA R28, R58, R29, R28 ;  /* 0x0000001d3a1c7223 */ /* 0x000fe2000000001c */
[----:B------:R-:W-:Y:S01]  /*2910*/  LDS R59, [R2.X4+0x4670] ;  /* 0x00467000023b7984 */ /* 0x000fe20000004800 */
[C---:B------:R-:W-:Y:S02]  /*2920*/  FFMA R55, R62.reuse, R55, R52 ;  /* 0x000000373e377223 */ /* 0x040fe40000000034 */
[C---:B------:R-:W-:Y:S01]  /*2930*/  FFMA R52, R62.reuse, R27, R24 ;  /* 0x0000001b3e347223 */ /* 0x040fe20000000018 */
[----:B------:R-:W-:Y:S01]  /*2940*/  LDS R76, [R2.X4+0x4e18] ;  /* 0x004e1800024c7984 */ /* 0x000fe20000004800 */
[C---:B--2---:R-:W-:Y:S02]  /*2950*/  FFMA R20, R57.reuse, R22, R20 ;  /* 0x0000001639147223 */ /* 0x044fe40000000014 */
[----:B------:R-:W-:Y:S01]  /*2960*/  FFMA R28, R57, R30, R28 ;  /* 0x0000001e391c7223 */ /* 0x000fe2000000001c */
[----:B------:R-:W1:Y:S01]  /*2970*/  LDS.128 R24, [0x62b0] ;  /* 0x0062b000ff187984 */ /* 0x000e620000000c00 */
[----:B------:R-:W-:-:S02]  /*2980*/  FFMA R51, R62, R51, R50 ;  /* 0x000000333e337223 */ /* 0x000fc40000000032 */
[C---:B---3--:R-:W-:Y:S02]  /*2990*/  FFMA R63, R56.reuse, R23, R20 ;  /* 0x00000017383f7223 */ /* 0x048fe40000000014 */
[----:B----4-:R-:W-:Y:S01]  /*29a0*/  FFMA R36, R61, R36, R74 ;  /* 0x000000243d247223 */ /* 0x010fe2000000004a */
[----:B------:R-:W2:Y:S01]  /*29b0*/  LDS.128 R20, [0x64b0] ;  /* 0x0064b000ff147984 */ /* 0x000ea20000000c00 */
[----:B------:R-:W-:-:S03]  /*29c0*/  FFMA R62, R56, R31, R28 ;  /* 0x0000001f383e7223 */ /* 0x000fc6000000001c */
[----:B------:R-:W3:Y:S01]  /*29d0*/  LDS.128 R28, [0x63b0] ;  /* 0x0063b000ff1c7984 */ /* 0x000ee20000000c00 */
[----:B------:R-:W-:-:S03]  /*29e0*/  FFMA R36, R58, R37, R36 ;  /* 0x000000253a247223 */ /* 0x000fc60000000024 */
[----:B------:R-:W4:Y:S01]  /*29f0*/  LDS R74, [R2.X4+0x47f8] ;  /* 0x0047f800024a7984 */ /* 0x000f220000004800 */
[----:B------:R-:W-:Y:S02]  /*2a00*/  FFMA R36, R57, R38, R36 ;  /* 0x0000002639247223 */ /* 0x000fe40000000024 */
[C---:B-----5:R-:W-:Y:S02]  /*2a10*/  FFMA R48, R61.reuse, R44, R48 ;  /* 0x0000002c3d307223 */ /* 0x060fe40000000030 */
[C---:B------:R-:W-:Y:S02]  /*2a20*/  FFMA R8, R61.reuse, R8, R55 ;  /* 0x000000083d087223 */ /* 0x040fe40000000037 */
[C---:B------:R-:W-:Y:S02]  /*2a30*/  FFMA R12, R61.reuse, R12, R52 ;  /* 0x0000000c3d0c7223 */ /* 0x040fe40000000034 */
[----:B------:R-:W5:Y:S01]  /*2a40*/  LDS.128 R52, [0x69b0] ;  /* 0x0069b000ff347984 */ /* 0x000f620000000c00 */
[----:B------:R-:W-:-:S02]  /*2a50*/  FFMA R32, R61, R32, R49 ;  /* 0x000000203d207223 */ /* 0x000fc40000000031 */
[----:B------:R-:W-:Y:S02]  /*2a60*/  FFMA R75, R56, R39, R36 ;  /* 0x00000027384b7223 */ /* 0x000fe40000000024 */
[----:B------:R-:W-:Y:S01]  /*2a70*/  FFMA R40, R61, R40, R51 ;  /* 0x000000283d287223 */ /* 0x000fe20000000033 */
[----:B------:R-:W2:Y:S01]  /*2a80*/  LDS.128 R36, [0x67b0] ;  /* 0x0067b000ff247984 */ /* 0x000ea20000000c00 */
[C---:B------:R-:W-:Y:S02]  /*2a90*/  FFMA R45, R58.reuse, R45, R48 ;  /* 0x0000002d3a2d7223 */ /* 0x040fe40000000030 */
[C---:B------:R-:W-:Y:S01]  /*2aa0*/  FFMA R32, R58.reuse, R33, R32 ;  /* 0x000000213a207223 */ /* 0x040fe20000000020 */
[----:B------:R-:W3:Y:S03]  /*2ab0*/  LDS.128 R48, [0x68b0] ;  /* 0x0068b000ff307984 */ /* 0x000ee60000000c00 */
[----:B------:R-:W-:Y:S01]  /*2ac0*/  FFMA R32, R57, R34, R32 ;  /* 0x0000002239207223 */ /* 0x000fe20000000020 */
[----:B------:R-:W-:Y:S01]  /*2ad0*/  LDS R61, [R2.X4+0x4c90] ;  /* 0x004c9000023d7984 */ /* 0x000fe20000004800 */
[----:B------:R-:W-:-:S02]  /*2ae0*/  FFMA R8, R58, R9, R8 ;  /* 0x000000093a087223 */ /* 0x000fc40000000008 */
[C---:B------:R-:W-:Y:S02]  /*2af0*/  FFMA R44, R56.reuse, R35, R32 ;  /* 0x00000023382c7223 */ /* 0x040fe40000000020 */
[----:B------:R-:W5:Y:S01]  /*2b00*/  LDS.128 R32, [0x65b0] ;  /* 0x0065b000ff207984 */ /* 0x000f620000000c00 */
[----:B------:R-:W-:Y:S02]  /*2b10*/  FFMA R8, R57, R10, R8 ;  /* 0x0000000a39087223 */ /* 0x000fe40000000008 */
[----:B0-----:R-:W-:Y:S02]  /*2b20*/  FFMA R16, R71, R16, R63 ;  /* 0x0000001047107223 */ /* 0x001fe4000000003f */
[----:B------:R-:W-:Y:S01]  /*2b30*/  FFMA R77, R56, R11, R8 ;  /* 0x0000000b384d7223 */ /* 0x000fe20000000008 */
[----:B------:R-:W-:Y:S01]  /*2b40*/  LDS R63, [R2.X4+0x4980] ;  /* 0x00498000023f7984 */ /* 0x000fe20000004800 */
[----:B------:R-:W-:Y:S02]  /*2b50*/  FFMA R40, R58, R41, R40 ;  /* 0x000000293a287223 */ /* 0x000fe40000000028 */
[----:B------:R-:W-:Y:S01]  /*2b60*/  FFMA R45, R57, R46, R45 ;  /* 0x0000002e392d7223 */ /* 0x000fe2000000002d */
[----:B------:R-:W0:Y:S01]  /*2b70*/  LDS.128 R8, [0x62c0] ;  /* 0x0062c000ff087984 */ /* 0x000e220000000c00 */
[----:B------:R-:W-:-:S02]  /*2b80*/  FFMA R16, R60, R17, R16 ;  /* 0x000000113c107223 */ /* 0x000fc40000000010 */
[----:B------:R-:W-:Y:S02]  /*2b90*/  FFMA R12, R58, R13, R12 ;  /* 0x0000000d3a0c7223 */ /* 0x000fe4000000000c */
[----:B-1----:R-:W-:Y:S02]  /*2ba0*/  FFMA R24, R24, R71, R62 ;  /* 0x0000004718187223 */ /* 0x002fe4000000003e */
[----:B------:R-:W-:Y:S01]  /*2bb0*/  FFMA R40, R57, R42, R40 ;  /* 0x0000002a39287223 */ /* 0x000fe20000000028 */
[----:B------:R-:W1:Y:S01]  /*2bc0*/  LDS R62, [R2.X4+0x4b08] ;  /* 0x004b0800023e7984 */ /* 0x000e620000004800 */
[----:B------:R-:W-:Y:S02]  /*2bd0*/  FFMA R47, R56, R47, R45 ;  /* 0x0000002f382f7223 */ /* 0x000fe4000000002d */
[----:B------:R-:W-:Y:S02]  /*2be0*/  FFMA R16, R59, R18, R16 ;  /* 0x000000123b107223 */ /* 0x000fe40000000010 */
[----:B------:R-:W-:-:S02]  /*2bf0*/  FFMA R12, R57, R14, R12 ;  /* 0x0000000e390c7223 */ /* 0x000fc4000000000c */
[----:B------:R-:W-:Y:S02]  /*2c00*/  FFMA R24, R60, R25, R24 ;  /* 0x000000193c187223 */ /* 0x000fe40000000018 */
[C---:B--2---:R-:W-:Y:S02]  /*2c10*/  FFMA R20, R71.reuse, R20, R47 ;  /* 0x0000001447147223 */ /* 0x044fe4000000002f */
[----:B------:R-:W-:Y:S02]  /*2c20*/  FFMA R45, R56, R43, R40 ;  /* 0x0000002b382d7223 */ /* 0x000fe40000000028 */
[----:B---3--:R-:W-:Y:S01]  /*2c30*/  FFMA R28, R71, R28, R75 ;  /* 0x0000001c471c7223 */ /* 0x008fe2000000004b */
[----:B------:R-:W2:Y:S01]  /*2c40*/  LDS.128 R40, [0x66c0] ;  /* 0x0066c000ff287984 */ /* 0x000ea20000000c00 */
[----:B----4-:R-:W-:Y:S02]  /*2c50*/  FFMA R58, R74, R19, R16 ;  /* 0x000000134a3a7223 */ /* 0x010fe40000000010 */
[----:B------:R-:W-:Y:S01]  /*2c60*/  FFMA R26, R59, R26, R24 ;  /* 0x0000001a3b1a7223 */ /* 0x000fe20000000018 */
[----:B------:R-:W3:Y:S01]  /*2c70*/  LDS.128 R16, [0x63c0] ;  /* 0x0063c000ff107984 */ /* 0x000ee20000000c00 */
[----:B------:R-:W-:-:S02]  /*2c80*/  FFMA R24, R56, R15, R12 ;  /* 0x0000000f38187223 */ /* 0x000fc4000000000c */
[C---:B------:R-:W-:Y:S01]  /*2c90*/  FFMA R20, R60.reuse, R21, R20 ;  /* 0x000000153c147223 */ /* 0x040fe20000000014 */
[----:B------:R-:W4:Y:S01]  /*2ca0*/  LDS.128 R12, [0x67c0] ;  /* 0x0067c000ff0c7984 */ /* 0x000f220000000c00 */
[----:B------:R-:W-:Y:S02]  /*2cb0*/  FFMA R28, R60, R29, R28 ;  /* 0x0000001d3c1c7223 */ /* 0x000fe4000000001c */
[C---:B------:R-:W-:Y:S01]  /*2cc0*/  FFMA R22, R59.reuse, R22, R20 ;  /* 0x000000163b167223 */ /* 0x040fe20000000014 */
[----:B------:R-:W-:Y:S01]  /*2cd0*/  LDS R75, [R2.X4+0x4fa0] ;  /* 0x004fa000024b7984 */ /* 0x000fe20000004800 */
[----:B------:R-:W-:Y:S02]  /*2ce0*/  FFMA R28, R59, R30, R28 ;  /* 0x0000001e3b1c7223 */ /* 0x000fe4000000001c */
[----:B-----5:R-:W-:Y:S02]  /*2cf0*/  FFMA R20, R71, R52, R24 ;  /* 0x0000003447147223 */ /* 0x020fe40000000018 */
[----:B------:R-:W-:-:S02]  /*2d00*/  FFMA R57, R74, R27, R26 ;  /* 0x0000001b4a397223 */ /* 0x000fc4000000001a */
[C---:B------:R-:W-:Y:S01]  /*2d10*/  FFMA R36, R71.reuse, R36, R44 ;  /* 0x0000002447247223 */ /* 0x040fe2000000002c */
[----:B------:R-:W-:Y:S01]  /*2d20*/  LDS.128 R24, [0x65c0] ;  /* 0x0065c000ff187984 */ /* 0x000fe20000000c00 */
[C---:B------:R-:W-:Y:S02]  /*2d30*/  FFMA R56, R74.reuse, R31, R28 ;  /* 0x0000001f4a387223 */ /* 0x040fe4000000001c */
[C---:B------:R-:W-:Y:S01]  /*2d40*/  FFMA R48, R71.reuse, R48, R45 ;  /* 0x0000003047307223 */ /* 0x040fe2000000002d */
[----:B------:R-:W-:Y:S01]  /*2d50*/  LDS.128 R28, [0x68c0] ;  /* 0x0068c000ff1c7984 */ /* 0x000fe20000000c00 */
[----:B------:R-:W-:Y:S02]  /*2d60*/  FFMA R52, R74, R23, R22 ;  /* 0x000000174a347223 */ /* 0x000fe40000000016 */
[----:B------:R-:W-:Y:S01]  /*2d70*/  FFMA R53, R60, R53, R20 ;  /* 0x000000353c357223 */ /* 0x000fe20000000014 */
[----:B------:R-:W5:Y:S04]  /*2d80*/  LDS.128 R44, [0x64c0] ;  /* 0x0064c000ff2c7984 */ /* 0x000f680000000c00 */
[----:B------:R-:W5:Y:S01]  /*2d90*/  LDS.128 R20, [0x69c0] ;  /* 0x0069c000ff147984 */ /* 0x000f620000000c00 */
[----:B------:R-:W-:-:S02]  /*2da0*/  FFMA R32, R71, R32, R77 ;  /* 0x0000002047207223 */ /* 0x000fc4000000004d */
[C---:B------:R-:W-:Y:S02]  /*2db0*/  FFMA R36, R60.reuse, R37, R36 ;  /* 0x000000253c247223 */ /* 0x040fe40000000024 */
[C---:B------:R-:W-:Y:S02]  /*2dc0*/  FFMA R48, R60.reuse, R49, R48 ;  /* 0x000000313c307223 */ /* 0x040fe40000000030 */
[----:B------:R-:W-:Y:S02]  /*2dd0*/  FFMA R32, R60, R33, R32 ;  /* 0x000000213c207223 */ /* 0x000fe40000000020 */
[C---:B------:R-:W-:Y:S01]  /*2de0*/  FFMA R38, R59.reuse, R38, R36 ;  /* 0x000000263b267223 */ /* 0x040fe20000000024 */
[----:B------:R-:W-:Y:S01]  /*2df0*/  LDS R60, [R2.X4+0x5128] ;  /* 0x00512800023c7984 */ /* 0x000fe20000004800 */
[----:B------:R-:W-:Y:S02]  /*2e00*/  FFMA R48, R59, R50, R48 ;  /* 0x000000323b307223 */ /* 0x000fe40000000030 */
[----:B0-----:R-:W-:-:S02]  /*2e10*/  FFMA R57, R8, R63, R57 ;  /* 0x0000003f08397223 */ /* 0x001fc40000000039 */
[----:B------:R-:W-:Y:S02]  /*2e20*/  FFMA R32, R59, R34, R32 ;  /* 0x000000223b207223 */ /* 0x000fe40000000020 */
[----:B-1----:R-:W-:Y:S02]  /*2e30*/  FFMA R57, R62, R9, R57 ;  /* 0x000000093e397223 */ /* 0x002fe40000000039 */
[C---:B------:R-:W-:Y:S02]  /*2e40*/  FFMA R71, R74.reuse, R39, R38 ;  /* 0x000000274a477223 */ /* 0x040fe40000000026 */
[C---:B------:R-:W-:Y:S01]  /*2e50*/  FFMA R8, R74.reuse, R51, R48 ;  /* 0x000000334a087223 */ /* 0x040fe20000000030 */
[----:B------:R-:W-:Y:S01]  /*2e60*/  LDS.128 R36, [0x66d0] ;  /* 0x0066d000ff247984 */ /* 0x000fe20000000c00 */
[----:B------:R-:W-:-:S03]  /*2e70*/  FFMA R9, R74, R35, R32 ;  /* 0x000000234a097223 */ /* 0x000fc60000000020 */
[----:B------:R-:W0:Y:S01]  /*2e80*/  LDS.128 R48, [0x62d0] ;  /* 0x0062d000ff307984 */ /* 0x000e220000000c00 */
[----:B------:R-:W-:-:S03]  /*2e90*/  FFMA R10, R61, R10, R57 ;  /* 0x0000000a3d0a7223 */ /* 0x000fc60000000039 */
[----:B------:R-:W1:Y:S01]  /*2ea0*/  LDS.128 R32, [0x63d0] ;  /* 0x0063d000ff207984 */ /* 0x000e620000000c00 */
[C---:B--2---:R-:W-:Y:S02]  /*2eb0*/  FFMA R40, R63.reuse, R40, R58 ;  /* 0x000000283f287223 */ /* 0x044fe4000000003a */
[C---:B---3--:R-:W-:Y:S02]  /*2ec0*/  FFMA R16, R63.reuse, R16, R56 ;  /* 0x000000103f107223 */ /* 0x048fe40000000038 */
[----:B------:R-:W-:Y:S02]  /*2ed0*/  FFMA R77, R76, R11, R10 ;  /* 0x0000000b4c4d7223 */ /* 0x000fe4000000000a */
[----:B----4-:R-:W-:Y:S02]  /*2ee0*/  FFMA R10, R63, R12, R71 ;  /* 0x0000000c3f0a7223 */ /* 0x010fe40000000047 */
[----:B------:R-:W-:Y:S01]  /*2ef0*/  FFMA R53, R59, R54, R53 ;  /* 0x000000363b357223 */ /* 0x000fe20000000035 */
[----:B------:R-:W2:Y:S01]  /*2f00*/  LDS R71, [R2.X4+0x52b0] ;  /* 0x0052b00002477984 */ /* 0x000ea20000004800 */
[----:B------:R-:W-:-:S02]  /*2f10*/  FFMA R40, R62, R41, R40 ;  /* 0x000000293e287223 */ /* 0x000fc40000000028 */
[----:B------:R-:W-:Y:S01]  /*2f20*/  FFMA R16, R62, R17, R16 ;  /* 0x000000113e107223 */ /* 0x000fe20000000010 */
[----:B------:R-:W3:Y:S01]  /*2f30*/  LDS.128 R56, [0x67d0] ;  /* 0x0067d000ff387984 */ /* 0x000ee20000000c00 */
[----:B------:R-:W-:Y:S02]  /*2f40*/  FFMA R55, R74, R55, R53 ;  /* 0x000000374a377223 */ /* 0x000fe40000000035 */
[C---:B------:R-:W-:Y:S01]  /*2f50*/  FFMA R40, R61.reuse, R42, R40 ;  /* 0x0000002a3d287223 */ /* 0x040fe20000000028 */
[----:B------:R-:W4:Y:S01]  /*2f60*/  LDS R74, [R2.X4+0x5438] ;  /* 0x00543800024a7984 */ /* 0x000f220000004800 */
[----:B------:R-:W-:Y:S02]  /*2f70*/  FFMA R16, R61, R18, R16 ;  /* 0x000000123d107223 */ /* 0x000fe40000000010 */
[----:B------:R-:W-:Y:S02]  /*2f80*/  FFMA R10, R62, R13, R10 ;  /* 0x0000000d3e0a7223 */ /* 0x000fe4000000000a */
[----:B------:R-:W-:-:S02]  /*2f90*/  FFMA R12, R76, R43, R40 ;  /* 0x0000002b4c0c7223 */ /* 0x000fc40000000028 */
[----:B-----5:R-:W-:Y:S01]  /*2fa0*/  FFMA R44, R63, R44, R52 ;  /* 0x0000002c3f2c7223 */ /* 0x020fe20000000034 */
[----:B------:R-:W5:Y:S01]  /*2fb0*/  LDS.128 R40, [0x64d0] ;  /* 0x0064d000ff287984 */ /* 0x000f620000000c00 */
[----:B------:R-:W-:Y:S02]  /*2fc0*/  FFMA R13, R76, R19, R16 ;  /* 0x000000134c0d7223 */ /* 0x000fe40000000010 */
[----:B------:R-:W-:Y:S01]  /*2fd0*/  FFMA R14, R61, R14, R10 ;  /* 0x0000000e3d0e7223 */ /* 0x000fe2000000000a */
[----:B------:R-:W-:Y:S01]  /*2fe0*/  LDS.128 R16, [0x65d0] ;  /* 0x0065d000ff107984 */ /* 0x000fe20000000c00 */
[C---:B------:R-:W-:Y:S02]  /*2ff0*/  FFMA R28, R63.reuse, R28, R8 ;  /* 0x0000001c3f1c7223 */ /* 0x040fe40000000008 */
[C---:B------:R-:W-:Y:S02]  /*3000*/  FFMA R24, R63.reuse, R24, R9 ;  /* 0x000000183f187223 */ /* 0x040fe40000000009 */
[----:B------:R-:W-:Y:S01]  /*3010*/  FFMA R20, R63, R20, R55 ;  /* 0x000000143f147223 */ /* 0x000fe20000000037 */
[----:B------:R-:W2:Y:S04]  /*3020*/  LDS.128 R8, [0x68d0] ;  /* 0x0068d000ff087984 */ /* 0x000ea80000000c00 */
[----:B------:R-:W2:Y:S01]  /*3030*/  LDS.128 R52, [0x69d0] ;  /* 0x0069d000ff347984 */ /* 0x000ea20000000c00 */
[----:B------:R-:W-:-:S02]  /*3040*/  FFMA R24, R62, R25, R24 ;  /* 0x000000193e187223 */ /* 0x000fc40000000018 */
[C---:B------:R-:W-:Y:S01]  /*3050*/  FFMA R20, R62.reuse, R21, R20 ;  /* 0x000000153e147223 */ /* 0x040fe20000000014 */
[----:B------:R-:W-:Y:S01]  /*3060*/  LDS R63, [R2.X4+0x55c0] ;  /* 0x0055c000023f7984 */ /* 0x000fe20000004800 */
[----:B------:R-:W-:Y:S02]  /*3070*/  FFMA R44, R62, R45, R44 ;  /* 0x0000002d3e2c7223 */ /* 0x000fe4000000002c */
[C---:B------:R-:W-:Y:S02]  /*3080*/  FFMA R24, R61.reuse, R26, R24 ;  /* 0x0000001a3d187223 */ /* 0x040fe40000000018 */
[----:B------:R-:W-:Y:S02]  /*3090*/  FFMA R20, R61, R22, R20 ;  /* 0x000000163d147223 */ /* 0x000fe40000000014 */
[----:B0-----:R-:W-:Y:S02]  /*30a0*/  FFMA R48, R48, R75, R77 ;  /* 0x0000004b30307223 */ /* 0x001fe4000000004d */
[----:B------:R-:W-:-:S02]  /*30b0*/  FFMA R12, R75, R36, R12 ;  /* 0x000000244b0c7223 */ /* 0x000fc4000000000c */
[----:B-1----:R-:W-:Y:S02]  /*30c0*/  FFMA R13, R75, R32, R13 ;  /* 0x000000204b0d7223 */ /* 0x002fe4000000000d */
[----:B------:R-:W-:Y:S02]  /*30d0*/  FFMA R28, R62, R29, R28 ;  /* 0x0000001d3e1c7223 */ /* 0x000fe4000000001c */
[C---:B------:R-:W-:Y:S01]  /*30e0*/  FFMA R46, R61.reuse, R46, R44 ;  /* 0x0000002e3d2e7223 */ /* 0x040fe2000000002c */
[----:B------:R-:W-:Y:S01]  /*30f0*/  LDS R62, [R2.X4+0x5a58] ;  /* 0x005a5800023e7984 */ /* 0x000fe20000004800 */
[C---:B------:R-:W-:Y:S02]  /*3100*/  FFMA R48, R60.reuse, R49, R48 ;  /* 0x000000313c307223 */ /* 0x040fe40000000030 */
[----:B------:R-:W-:Y:S02]  /*3110*/  FFMA R33, R60, R33, R13 ;  /* 0x000000213c217223 */ /* 0x000fe4000000000d */
[----:B------:R-:W-:-:S02]  /*3120*/  FFMA R28, R61, R30, R28 ;  /* 0x0000001e3d1c7223 */ /* 0x000fc4000000001c */
[C---:B------:R-:W-:Y:S01]  /*3130*/  FFMA R45, R76.reuse, R15, R14 ;  /* 0x0000000f4c2d7223 */ /* 0x040fe2000000000e */
[----:B------:R-:W-:Y:S01]  /*3140*/  LDS R61, [R2.X4+0x58d0] ;  /* 0x0058d000023d7984 */ /* 0x000fe20000004800 */
[C---:B------:R-:W-:Y:S02]  /*3150*/  FFMA R44, R76.reuse, R27, R24 ;  /* 0x0000001b4c2c7223 */ /* 0x040fe40000000018 */
[----:B------:R-:W-:Y:S01]  /*3160*/  FFMA R36, R76, R23, R20 ;  /* 0x000000174c247223 */ /* 0x000fe20000000014 */
[----:B------:R-:W-:Y:S01]  /*3170*/  LDS.128 R24, [0x66e0] ;  /* 0x0066e000ff187984 */ /* 0x000fe20000000c00 */
[----:B------:R-:W-:-:S03]  /*3180*/  FFMA R37, R60, R37, R12 ;  /* 0x000000253c257223 */ /* 0x000fc6000000000c */
[----:B------:R-:W0:Y:S01]  /*3190*/  LDS.128 R12, [0x62e0] ;  /* 0x0062e000ff0c7984 */ /* 0x000e220000000c00 */
[----:B------:R-:W-:-:S03]  /*31a0*/  FFMA R47, R76, R47, R46 ;  /* 0x0000002f4c2f7223 */ /* 0x000fc6000000002e */
[----:B------:R-:W1:Y:S01]  /*31b0*/  LDS.128 R20, [0x63e0] ;  /* 0x0063e000ff147984 */ /* 0x000e620000000c00 */
[C---:B--2---:R-:W-:Y:S02]  /*31c0*/  FFMA R48, R71.reuse, R50, R48 ;  /* 0x0000003247307223 */ /* 0x044fe40000000030 */
[----:B------:R-:W-:Y:S02]  /*31d0*/  FFMA R33, R71, R34, R33 ;  /* 0x0000002247217223 */ /* 0x000fe40000000021 */
[----:B------:R-:W-:Y:S02]  /*31e0*/  FFMA R46, R76, R31, R28 ;  /* 0x0000001f4c2e7223 */ /* 0x000fe4000000001c */
[----:B---3--:R-:W-:Y:S01]  /*31f0*/  FFMA R45, R75, R56, R45 ;  /* 0x000000384b2d7223 */ /* 0x008fe2000000002d */
[----:B------:R-:W2:Y:S01]  /*3200*/  LDS R76, [R2.X4+0x5748] ;  /* 0x00574800024c7984 */ /* 0x000ea20000004800 */
[----:B------:R-:W-:Y:S02]  /*3210*/  FFMA R37, R71, R38, R37 ;  /* 0x0000002647257223 */ /* 0x000fe40000000025 */
[C---:B----4-:R-:W-:Y:S01]  /*3220*/  FFMA R77, R74.reuse, R51, R48 ;  /* 0x000000334a4d7223 */ /* 0x050fe20000000030 */
[----:B------:R-:W-:Y:S01]  /*3230*/  LDS.128 R28, [0x67e0] ;  /* 0x0067e000ff1c7984 */ /* 0x000fe20000000c00 */
[----:B------:R-:W-:-:S02]  /*3240*/  FFMA R79, R74, R35, R33 ;  /* 0x000000234a4f7223 */ /* 0x000fc40000000021 */
[----:B------:R-:W-:Y:S01]  /*3250*/  FFMA R45, R60, R57, R45 ;  /* 0x000000393c2d7223 */ /* 0x000fe2000000002d */
[----:B------:R-:W3:Y:S04]  /*3260*/  LDS.128 R32, [0x64e0] ;  /* 0x0064e000ff207984 */ /* 0x000ee80000000c00 */
[----:B------:R-:W4:Y:S01]  /*3270*/  LDS.128 R48, [0x65e0] ;  /* 0x0065e000ff307984 */ /* 0x000f220000000c00 */
[----:B------:R-:W-:Y:S02]  /*3280*/  FFMA R78, R74, R39, R37 ;  /* 0x000000274a4e7223 */ /* 0x000fe40000000025 */
[C---:B-----5:R-:W-:Y:S02]  /*3290*/  FFMA R40, R75.reuse, R40, R47 ;  /* 0x000000284b287223 */ /* 0x060fe4000000002f */
[----:B------:R-:W-:-:S02]  /*32a0*/  FFMA R8, R75, R8, R46 ;  /* 0x000000084b087223 */ /* 0x000fc4000000002e */
[----:B------:R-:W-:Y:S02]  /*32b0*/  FFMA R16, R75, R16, R44 ;  /* 0x000000104b107223 */ /* 0x000fe4000000002c */
[----:B------:R-:W-:Y:S02]  /*32c0*/  FFMA R58, R71, R58, R45 ;  /* 0x0000003a473a7223 */ /* 0x000fe4000000002d */
[----:B------:R-:W-:Y:S01]  /*32d0*/  FFMA R52, R75, R52, R36 ;  /* 0x000000344b347223 */ /* 0x000fe20000000024 */
[----:B------:R-:W-:Y:S04]  /*32e0*/  LDS.128 R44, [0x69e0] ;  /* 0x0069e000ff2c7984 */ /* 0x000fe80000000c00 */
[----:B------:R-:W5:Y:S01]  /*32f0*/  LDS.128 R36, [0x68e0] ;  /* 0x0068e000ff247984 */ /* 0x000f620000000c00 */
[----:B------:R-:W-:-:S02]  /*3300*/  FFMA R40, R60, R41, R40 ;  /* 0x000000293c287223 */ /* 0x000fc40000000028 */
[C---:B------:R-:W-:Y:S02]  /*3310*/  FFMA R16, R60.reuse, R17, R16 ;  /* 0x000000113c107223 */ /* 0x040fe40000000010 */
[C---:B------:R-:W-:Y:S02]  /*3320*/  FFMA R8, R60.reuse, R9, R8 ;  /* 0x000000093c087223 */ /* 0x040fe40000000008 */
[C---:B------:R-:W-:Y:S02]  /*3330*/  FFMA R42, R71.reuse, R42, R40 ;  /* 0x0000002a472a7223 */ /* 0x040fe40000000028 */
[----:B------:R-:W-:Y:S02]  /*3340*/  FFMA R16, R71, R18, R16 ;  /* 0x0000001247107223 */ /* 0x000fe40000000010 */
[----:B------:R-:W-:Y:S02]  /*3350*/  FFMA R52, R60, R53, R52 ;  /* 0x000000353c347223 */ /* 0x000fe40000000034 */
[----:B0-----:R-:W-:-:S02]  /*3360*/  FFMA R12, R12, R63, R77 ;  /* 0x0000003f0c0c7223 */ /* 0x001fc4000000004d */
[C---:B------:R-:W-:Y:S02]  /*3370*/  FFMA R24, R63.reuse, R24, R78 ;  /* 0x000000183f187223 */ /* 0x040fe4000000004e */
[----:B-1----:R-:W-:Y:S02]  /*3380*/  FFMA R20, R63, R20, R79 ;  /* 0x000000143f147223 */ /* 0x002fe4000000004f */
[C---:B------:R-:W-:Y:S02]  /*3390*/  FFMA R10, R71.reuse, R10, R8 ;  /* 0x0000000a470a7223 */ /* 0x040fe40000000008 */
[C---:B------:R-:W-:Y:S02]  /*33a0*/  FFMA R42, R74.reuse, R43, R42 ;  /* 0x0000002b4a2a7223 */ /* 0x040fe4000000002a */
[----:B------:R-:W-:Y:S02]  /*33b0*/  FFMA R41, R74, R19, R16 ;  /* 0x000000134a297223 */ /* 0x000fe40000000010 */
[----:B------:R-:W-:Y:S01]  /*33c0*/  FFMA R52, R71, R54, R52 ;  /* 0x0000003647347223 */ /* 0x000fe20000000034 */
[----:B------:R-:W-:Y:S01]  /*33d0*/  LDS.128 R16, [0x66f0] ;  /* 0x0066f000ff107984 */ /* 0x000fe20000000c00 */
[----:B--2---:R-:W-:-:S02]  /*33e0*/  FFMA R12, R76, R13, R12 ;  /* 0x0000000d4c0c7223 */ /* 0x004fc4000000000c */
[C---:B------:R-:W-:Y:S02]  /*33f0*/  FFMA R24, R76.reuse, R25, R24 ;  /* 0x000000194c187223 */ /* 0x040fe40000000018 */
[----:B------:R-:W-:Y:S02]  /*3400*/  FFMA R20, R76, R21, R20 ;  /* 0x000000154c147223 */ /* 0x000fe40000000014 */
[C---:B------:R-:W-:Y:S02]  /*3410*/  FFMA R58, R74.reuse, R59, R58 ;  /* 0x0000003b4a3a7223 */ /* 0x040fe4000000003a */
[C---:B------:R-:W-:Y:S02]  /*3420*/  FFMA R40, R74.reuse, R11, R10 ;  /* 0x0000000b4a287223 */ /* 0x040fe4000000000a */
[----:B------:R-:W-:Y:S01]  /*3430*/  FFMA R55, R74, R55, R52 ;  /* 0x000000374a377223 */ /* 0x000fe20000000034 */
[----:B------:R-:W-:Y:S01]  /*3440*/  LDS.128 R8, [0x67f0] ;  /* 0x0067f000ff087984 */ /* 0x000fe20000000c00 */
[----:B------:R-:W-:-:S02]  /*3450*/  FFMA R12, R61, R14, R12 ;  /* 0x0000000e3d0c7223 */ /* 0x000fc4000000000c */
[C---:B------:R-:W-:Y:S02]  /*3460*/  FFMA R24, R61.reuse, R26, R24 ;  /* 0x0000001a3d187223 */ /* 0x040fe40000000018 */
[----:B------:R-:W-:Y:S02]  /*3470*/  FFMA R20, R61, R22, R20 ;  /* 0x000000163d147223 */ /* 0x000fe40000000014 */
[C---:B---3--:R-:W-:Y:S02]  /*3480*/  FFMA R42, R63.reuse, R32, R42 ;  /* 0x000000203f2a7223 */ /* 0x048fe4000000002a */
[C---:B----4-:R-:W-:Y:S02]  /*3490*/  FFMA R41, R63.reuse, R48, R41 ;  /* 0x000000303f297223 */ /* 0x050fe40000000029 */
[----:B------:R-:W-:Y:S02]  /*34a0*/  FFMA R28, R63, R28, R58 ;  /* 0x0000001c3f1c7223 */ /* 0x000fe4000000003a */
[C---:B------:R-:W-:Y:S01]  /*34b0*/  FFMA R60, R62.reuse, R15, R12 ;  /* 0x0000000f3e3c7223 */ /* 0x040fe2000000000c */
[----:B------:R-:W-:Y:S01]  /*34c0*/  LDS.128 R56, [0x69f0] ;  /* 0x0069f000ff387984 */ /* 0x000fe20000000c00 */
[----:B------:R-:W-:-:S02]  /*34d0*/  FFMA R71, R62, R27, R24 ;  /* 0x0000001b3e477223 */ /* 0x000fc40000000018 */
[----:B------:R-:W-:Y:S01]  /*34e0*/  FFMA R74, R76, R29, R28 ;  /* 0x0000001d4c4a7223 */ /* 0x000fe2000000001c */
[----:B------:R-:W-:Y:S01]  /*34f0*/  LDS.128 R24, [0x62f0] ;  /* 0x0062f000ff187984 */ /* 0x000fe20000000c00 */
[----:B------:R-:W-:Y:S02]  /*3500*/  FFMA R32, R62, R23, R20 ;  /* 0x000000173e207223 */ /* 0x000fe40000000014 */
[C---:B------:R-:W-:Y:S01]  /*3510*/  FFMA R75, R76.reuse, R33, R42 ;  /* 0x000000214c4b7223 */ /* 0x040fe2000000002a */
[----:B------:R-:W0:Y:S01]  /*3520*/  LDS R29, [R2.X4+0x5be0] ;  /* 0x005be000021d7984 */ /* 0x000e220000004800 */
[C---:B-----5:R-:W-:Y:S02]  /*3530*/  FFMA R36, R63.reuse, R36, R40 ;  /* 0x000000243f247223 */ /* 0x060fe40000000028 */
[----:B------:R-:W-:Y:S01]  /*3540*/  FFMA R44, R63, R44, R55 ;  /* 0x0000002c3f2c7223 */ /* 0x000fe20000000037 */
[----:B------:R-:W1:Y:S01]  /*3550*/  LDS.128 R12, [0x63f0] ;  /* 0x0063f000ff0c7984 */ /* 0x000e620000000c00 */
[----:B------:R-:W-:-:S03]  /*3560*/  FFMA R49, R76, R49, R41 ;  /* 0x000000314c317223 */ /* 0x000fc60000000029 */
[----:B------:R-:W2:Y:S04]  /*3570*/  LDS.128 R20, [0x64f0] ;  /* 0x0064f000ff147984 */ /* 0x000ea80000000c00 */
[----:B------:R-:W3:Y:S04]  /*3580*/  LDS.128 R40, [0x68f0] ;  /* 0x0068f000ff287984 */ /* 0x000ee80000000c00 */
[----:B------:R-:W4:Y:S04]  /*3590*/  LDS.128 R52, [0x65f0] ;  /* 0x0065f000ff347984 */ /* 0x000f280000000c00 */
[----:B------:R-:W5:Y:S01]  /*35a0*/  LDS R28, [R2.X4+0x5d68] ;  /* 0x005d6800021c7984 */ /* 0x000f620000004800 */
[----:B------:R-:W-:-:S03]  /*35b0*/  FFMA R74, R61, R30, R74 ;  /* 0x0000001e3d4a7223 */ /* 0x000fc6000000004a */
[----:B------:R-:W5:Y:S04]  /*35c0*/  LDS R33, [R2.X4+0x5ef0] ;  /* 0x005ef00002217984 */ /* 0x000f680000004800 */
[----:B------:R-:W5:Y:S01]  /*35d0*/  LDS R30, [R2.X4+0x6078] ;  /* 0x00607800021e7984 */ /* 0x000f620000004800 */
[C---:B------:R-:W-:Y:S02]  /*35e0*/  FFMA R37, R76.reuse, R37, R36 ;  /* 0x000000254c257223 */ /* 0x040fe40000000024 */
[----:B------:R-:W-:Y:S01]  /*35f0*/  FFMA R44, R76, R45, R44 ;  /* 0x0000002d4c2c7223 */ /* 0x000fe2000000002c */
[----:B------:R-:W-:Y:S01]  /*3600*/  IADD3 R72, P0, R72, 0xc400, RZ ;  /* 0x0000c40048487810 */ /* 0x000fe20007f1e0ff */
[C---:B------:R-:W-:Y:S01]  /*3610*/  FFMA R34, R61.reuse, R34, R75 ;  /* 0x000000223d227223 */ /* 0x040fe2000000004b */
[----:B------:R-:W-:Y:S01]  /*3620*/  IADD3 R70, R70, 0x1, RZ ;  /* 0x0000000146467810 */ /* 0x000fe20007ffe0ff */
[----:B------:R-:W-:-:S02]  /*3630*/  FFMA R37, R61, R38, R37 ;  /* 0x000000263d257223 */ /* 0x000fc40000000025 */
[C---:B------:R-:W-:Y:S02]  /*3640*/  FFMA R49, R61.reuse, R50, R49 ;  /* 0x000000323d317223 */ /* 0x040fe40000000031 */
[----:B------:R-:W-:Y:S01]  /*3650*/  FFMA R44, R61, R46, R44 ;  /* 0x0000002e3d2c7223 */ /* 0x000fe2000000002c */
[----:B------:R-:W-:Y:S01]  /*3660*/  IADD3.X R73, RZ, R73, RZ, P0, !PT ;  /* 0x00000049ff497210 */ /* 0x000fe200007fe4ff */
[----:B------:R-:W-:Y:S01]  /*3670*/  FFMA R31, R62, R31, R74 ;  /* 0x0000001f3e1f7223 */ /* 0x000fe2000000004a */
[----:B------:R-:W-:Y:S01]  /*3680*/  ISETP.NE.AND P0, PT, R70, 0x10, PT ;  /* 0x000000104600780c */ /* 0x000fe20003f05270 */
[C---:B------:R-:W-:Y:S02]  /*3690*/  FFMA R35, R62.reuse, R35, R34 ;  /* 0x000000233e237223 */ /* 0x040fe40000000022 */
[C---:B------:R-:W-:Y:S02]  /*36a0*/  FFMA R39, R62.reuse, R39, R37 ;  /* 0x000000273e277223 */ /* 0x040fe40000000025 */
[----:B------:R-:W-:-:S02]  /*36b0*/  FFMA R51, R62, R51, R49 ;  /* 0x000000333e337223 */ /* 0x000fc40000000031 */
[----:B------:R-:W-:Y:S02]  /*36c0*/  FFMA R47, R62, R47, R44 ;  /* 0x0000002f3e2f7223 */ /* 0x000fe4000000002c */
[----:B0-----:R-:W-:Y:S02]  /*36d0*/  FFMA R24, R24, R29, R60 ;  /* 0x0000001d18187223 */ /* 0x001fe4000000003c */
[C---:B------:R-:W-:Y:S02]  /*36e0*/  FFMA R16, R29.reuse, R16, R71 ;  /* 0x000000101d107223 */ /* 0x040fe40000000047 */
[C---:B-1----:R-:W-:Y:S02]  /*36f0*/  FFMA R12, R29.reuse, R12, R32 ;  /* 0x0000000c1d0c7223 */ /* 0x042fe40000000020 */
[C---:B------:R-:W-:Y:S02]  /*3700*/  FFMA R8, R29.reuse, R8, R31 ;  /* 0x000000081d087223 */ /* 0x040fe4000000001f */
[----:B--2---:R-:W-:-:S02]  /*3710*/  FFMA R20, R29, R20, R35 ;  /* 0x000000141d147223 */ /* 0x004fc40000000023 */
[C---:B---3--:R-:W-:Y:S02]  /*3720*/  FFMA R39, R29.reuse, R40, R39 ;  /* 0x000000281d277223 */ /* 0x048fe40000000027 */
[C---:B----4-:R-:W-:Y:S02]  /*3730*/  FFMA R51, R29.reuse, R52, R51 ;  /* 0x000000341d337223 */ /* 0x050fe40000000033 */
[----:B------:R-:W-:Y:S02]  /*3740*/  FFMA R47, R29, R56, R47 ;  /* 0x000000381d2f7223 */ /* 0x000fe4000000002f */
[C---:B-----5:R-:W-:Y:S02]  /*3750*/  FFMA R24, R28.reuse, R25, R24 ;  /* 0x000000191c187223 */ /* 0x060fe40000000018 */
[C---:B------:R-:W-:Y:S02]  /*3760*/  FFMA R16, R28.reuse, R17, R16 ;  /* 0x000000111c107223 */ /* 0x040fe40000000010 */
[----:B------:R-:W-:-:S02]  /*3770*/  FFMA R12, R28, R13, R12 ;  /* 0x0000000d1c0c7223 */ /* 0x000fc4000000000c */
[C---:B------:R-:W-:Y:S02]  /*3780*/  FFMA R8, R28.reuse, R9, R8 ;  /* 0x000000091c087223 */ /* 0x040fe40000000008 */
[C---:B------:R-:W-:Y:S02]  /*3790*/  FFMA R20, R28.reuse, R21, R20 ;  /* 0x000000151c147223 */ /* 0x040fe40000000014 */
[C---:B------:R-:W-:Y:S02]  /*37a0*/  FFMA R39, R28.reuse, R41, R39 ;  /* 0x000000291c277223 */ /* 0x040fe40000000027 */
[C---:B------:R-:W-:Y:S02]  /*37b0*/  FFMA R51, R28.reuse, R53, R51 ;  /* 0x000000351c337223 */ /* 0x040fe40000000033 */
[----:B------:R-:W-:Y:S01]  /*37c0*/  FFMA R47, R28, R57, R47 ;  /* 0x000000391c2f7223 */ /* 0x000fe2000000002f */
[----:B------:R-:W-:Y:S01]  /*37d0*/  IADD3 R4, P1, R4, 0x100, RZ ;  /* 0x0000010004047810 */ /* 0x000fe20007f3e0ff */
[C---:B------:R-:W-:Y:S01]  /*37e0*/  FFMA R24, R33.reuse, R26, R24 ;  /* 0x0000001a21187223 */ /* 0x040fe20000000018 */
        /* <DEDUP_REMOVED lines=9> */
[----:B------:R-:W-:-:S02]  /*3880*/  FFMA R39, R33, R42, R39 ;  /* 0x0000002a21277223 */ /* 0x000fc40000000027 */
[C---:B------:R-:W-:Y:S02]  /*3890*/  FFMA R51, R33.reuse, R54, R51 ;  /* 0x0000003621337223 */ /* 0x040fe40000000033 */
[----:B------:R-:W-:Y:S01]  /*38a0*/  FFMA R47, R33, R58, R47 ;  /* 0x0000003a212f7223 */ /* 0x000fe2000000002f */
[----:B------:R-:W-:Y:S01]  /*38b0*/  IADD3.X R5, RZ, R5, RZ, P1, !PT ;  /* 0x00000005ff057210 */ /* 0x000fe20000ffe4ff */
[C---:B------:R-:W-:Y:S01]  /*38c0*/  FFMA R16, R30.reuse, R27, R24 ;  /* 0x0000001b1e107223 */ /* 0x040fe20000000018 */
        /* <DEDUP_REMOVED lines=9> */
[----:B------:R-:W-:-:S02]  /*3960*/  FFMA R63, R30, R43, R39 ;  /* 0x0000002b1e3f7223 */ /* 0x000fc40000000027 */
[C---:B------:R-:W-:Y:S02]  /*3970*/  FFMA R55, R30.reuse, R55, R51 ;  /* 0x000000371e377223 */ /* 0x040fe40000000033 */
[----:B------:R-:W-:Y:S01]  /*3980*/  FFMA R54, R30, R59, R47 ;  /* 0x0000003b1e367223 */ /* 0x000fe2000000002f */
[----:B------:R-:W-:Y:S01]  /*3990*/  @!P0 CALL.REL.NOINC `(.L_x_0) ;  /* 0x0000001000008944 */ /* 0x000fe20003c00000 */
[----:B------:R-:W-:Y:S05]  /*39a0*/  BRA `(.L_x_1) ;  /* 0xffffc9c000007947 */ /* 0x000fea000383ffff */
.L_x_0:
[----:B------:R-:W0:Y:S01]  /*39b0*/  S2R R0, SR_CTAID.X ;  /* 0x0000000000007919 */ /* 0x000e220000002500 */
[----:B------:R-:W-:Y:S01]  /*39c0*/  HFMA2.MMA R5, -RZ, RZ, 0, 2.384185791015625e-07 ;  /* 0x00000004ff057435 */ /* 0x000fe200000001ff */
[----:B0-----:R-:W-:Y:S02]  /*39d0*/  LOP3.LUT R3, R0, 0x1, RZ, 0xc0, !PT ;  /* 0x0000000100037812 */ /* 0x001fe400078ec0ff */
[----:B------:R-:W-:-:S03]  /*39e0*/  SHF.R.S32.HI R0, RZ, 0x1, R0 ;  /* 0x00000001ff007819 */ /* 0x000fc60000011400 */
[----:B------:R-:W-:-:S04]  /*39f0*/  IMAD R3, R3, 0x62, R2 ;  /* 0x0000006203037824 */ /* 0x000fc800078e0202 */
[----:B------:R-:W-:-:S04]  /*3a00*/  IMAD R0, R0, 0x620, R3 ;  /* 0x0000062000007824 */ /* 0x000fc800078e0203 */
[----:B------:R-:W-:-:S05]  /*3a10*/  IMAD.WIDE R2, R0, R5, c[0x0][0x170] ;  /* 0x00005c0000027625 */ /* 0x000fca00078e0205 */
[----:B------:R-:W-:Y:S04]  /*3a20*/  STG.E [R2.64], R16 ;  /* 0x0000001002007986 */ /* 0x000fe8000c101904 */
[----:B------:R-:W-:Y:S04]  /*3a30*/  STG.E [R2.64+0xc40], R19 ;  /* 0x000c401302007986 */ /* 0x000fe8000c101904 */
[----:B------:R-:W-:Y:S04]  /*3a40*/  STG.E [R2.64+0x310], R17 ;  /* 0x0003101102007986 */ /* 0x000fe8000c101904 */
[----:B------:R-:W-:Y:S04]  /*3a50*/  STG.E [R2.64+0xf50], R45 ;  /* 0x000f502d02007986 */ /* 0x000fe8000c101904 */
[----:B------:R-:W-:Y:S04]  /*3a60*/  STG.E [R2.64+0x620], R58 ;  /* 0x0006203a02007986 */ /* 0x000fe8000c101904 */
[----:B------:R-:W-:Y:S04]  /*3a70*/  STG.E [R2.64+0x1260], R63 ;  /* 0x0012603f02007986 */ /* 0x000fe8000c101904 */
[----:B------:R-:W-:Y:S04]  /*3a80*/  STG.E [R2.64+0x930], R55 ;  /* 0x0009303702007986 */ /* 0x000fe8000c101904 */
[----:B------:R-:W-:Y:S01]  /*3a90*/  STG.E [R2.64+0x1570], R54 ;  /* 0x0015703602007986 */ /* 0x000fe2000c101904 */
[----:B------:R-:W-:Y:S05]  /*3aa0*/  EXIT ;  /* 0x000000000000794d */ /* 0x000fea0003800000 */
.L_x_2:
[----:B------:R-:W-:-:S00]  /*3ab0*/  BRA `(.L_x_2) ;  /* 0xfffffff000007947 */ /* 0x000fc0000383ffff */
[----:B------:R-:W-:-:S00]  /*3ac0*/  NOP ;  /* 0x0000000000007918 */ /* 0x000fc00000000000 */
        /* <DEDUP_REMOVED lines=11> */
.L_x_3:


//--------------------- .nv.shared.candidate6     --------------------------
	.section	.nv.shared.candidate6,"aw",@nobits
	.align	4
.nv.shared.candidate6:
	.zero		27136
